def attn_fwd(
    Q,
    K,
    V,
    Out,
    Lse,
    sm_scale,
    stride_qz,
    stride_qh,
    stride_qm,
    stride_qk,
    stride_kz,
    stride_kh,
    stride_kn,
    stride_kk,
    stride_vz,
    stride_vh,
    stride_vn,
    stride_vk,
    stride_oz,
    stride_oh,
    stride_om,
    stride_ok,
    seqlen_q,
    seqlen_k,
    BLOCK_M: tl.constexpr,
    BLOCK_N: tl.constexpr,
    HEAD_DIM: tl.constexpr,
    CAUSAL: tl.constexpr,
):
    start_m = tl.program_id(0)
    off_hz = tl.program_id(1)
    q_off = off_hz * stride_qh
    k_off = off_hz * stride_kh
    v_off = off_hz * stride_vh
    offs_m = start_m * BLOCK_M + tl.arange(0, BLOCK_M)
    offs_d = tl.arange(0, HEAD_DIM)
    offs_n = tl.arange(0, BLOCK_N)
    q_ptrs = Q + q_off + offs_m[:, None] * stride_qm + offs_d[None, :] * stride_qk
    k_ptrs = K + k_off + offs_d[:, None] * stride_kk + offs_n[None, :] * stride_kn
    v_ptrs = V + v_off + offs_n[:, None] * stride_vn + offs_d[None, :] * stride_vk
    m_i = tl.full([BLOCK_M], float("-inf"), dtype=tl.float32)
    l_i = tl.zeros([BLOCK_M], dtype=tl.float32) + 1.0
    acc = tl.zeros([BLOCK_M, HEAD_DIM], dtype=tl.float32)
    q = tl.load(q_ptrs)
    acc, l_i, m_i = _attn_fwd_inner(
        acc,
        l_i,
        m_i,
        q,
        k_ptrs,
        v_ptrs,
        sm_scale,
        stride_kn,
        stride_vn,
        start_m,
        seqlen_k,
        BLOCK_M,
        BLOCK_N,
        HEAD_DIM,
        CAUSAL,
    )
    acc = acc / l_i[:, None]
    lse = m_i + tl.math.log2(l_i) / 1.4426950408889634
    o_ptrs = (
        Out
        + off_hz * stride_oh
        + offs_m[:, None] * stride_om
        + offs_d[None, :] * stride_ok
    )
    tl.store(o_ptrs, acc.to(Out.dtype.element_ty))
    tl.store(Lse + off_hz * seqlen_q + offs_m, lse)

# config = {"BLOCK_M": 128, "BLOCK_N": 16, "HEAD_DIM": 16, "arch": "sm_100", "causal": true, "dtype": "bf16", "num_stages": 2, "num_warps": 4}
# arch = sm_100


// ===== COMPILED SASS (sm_100a) =====

	.target	sm_100a

	.elftype	@"ET_EXEC"


//--------------------- .note.nv.tkinfo           --------------------------
	.section	.note.nv.tkinfo,"",@"SHT_NOTE"
	.sectionflags	@"SHF_NOTE_NV_TKINFO"
	.tkinfo
        /*0018*/ 	.word	0x00000081
        /*0030*/ 	.string	""
        /*0030*/ 	.string	"ptxas-blackwell"
        /*0030*/ 	.string	"Cuda compilation tools, release 12.9, V12.9.86"
        /*0030*/ 	.string	"Build cuda_12.9.r12.9/compiler.36037853_0"
        /*0030*/ 	.string	"-v  -suppress-debug-info  -lineinfo  -arch sm_100a "



//--------------------- .note.nv.cuver            --------------------------
	.section	.note.nv.cuver,"",@"SHT_NOTE"
	.sectionflags	@"SHF_NOTE_NV_CUVER"
        /*0018*/ 	.short	0x0001
        /*001a*/ 	.short	0x0064
        /*001c*/ 	.short	0x0001
        /*001e*/ 	.short	0x0000
        /*0020*/ 	.short	0x0001
        /*0022*/ 	.short	0x0000


//--------------------- .nv.info                  --------------------------
	.section	.nv.info,"",@"SHT_CUDA_INFO"
	.align	4


	//----- nvinfo : EIATTR_REGCOUNT
	.align		4
        /*0000*/ 	.byte	0x04, 0x2f
        /*0002*/ 	.short	(.L_5 - .L_4)
	.align		4
.L_4:
        /*0004*/ 	.word	index@(attn_fwd)
        /*0008*/ 	.word	0x00000038


	//----- nvinfo : EIATTR_FRAME_SIZE
	.align		4
.L_5:
        /*000c*/ 	.byte	0x04, 0x11
        /*000e*/ 	.short	(.L_7 - .L_6)
	.align		4
.L_6:
        /*0010*/ 	.word	index@($__internal_2_$__cuda_sm10x_tcgen05_guardrail_trap_unallocated_columns_being_dealloced)
        /*0014*/ 	.word	0x00000000


	//----- nvinfo : EIATTR_FRAME_SIZE
	.align		4
.L_7:
        /*0018*/ 	.byte	0x04, 0x11
        /*001a*/ 	.short	(.L_9 - .L_8)
	.align		4
.L_8:
        /*001c*/ 	.word	index@($__internal_1_$__cuda_sm10x_tcgen05_guardrail_trap_phase_invalid_during_alloc)
        /*0020*/ 	.word	0x00000000


	//----- nvinfo : EIATTR_FRAME_SIZE
	.align		4
.L_9:
        /*0024*/ 	.byte	0x04, 0x11
        /*0026*/ 	.short	(.L_11 - .L_10)
	.align		4
.L_10:
        /*0028*/ 	.word	index@($__internal_0_$__cuda_sm10x_tcgen05_guardrail_trap_col_being_dealloced_not_returned_by_alloc)
        /*002c*/ 	.word	0x00000000


	//----- nvinfo : EIATTR_FRAME_SIZE
	.align		4
.L_11:
        /*0030*/ 	.byte	0x04, 0x11
        /*0032*/ 	.short	(.L_13 - .L_12)
	.align		4
.L_12:
        /*0034*/ 	.word	index@(attn_fwd)
        /*0038*/ 	.word	0x00000000


	//----- nvinfo : EIATTR_MIN_STACK_SIZE
	.align		4
.L_13:
        /*003c*/ 	.byte	0x04, 0x12
        /*003e*/ 	.short	(.L_15 - .L_14)
	.align		4
.L_14:
        /*0040*/ 	.word	index@(attn_fwd)
        /*0044*/ 	.word	0x00000000
.L_15:


//--------------------- .nv.info.attn_fwd         --------------------------
	.section	.nv.info.attn_fwd,"",@"SHT_CUDA_INFO"
	.sectionflags	@""
	.align	4


	//----- nvinfo : EIATTR_CUDA_API_VERSION
	.align		4
        /*0000*/ 	.byte	0x04, 0x37
        /*0002*/ 	.short	(.L_17 - .L_16)
.L_16:
        /*0004*/ 	.word	0x00000081


	//----- nvinfo : EIATTR_KPARAM_INFO
	.align		4
.L_17:
        /*0008*/ 	.byte	0x04, 0x17
        /*000a*/ 	.short	(.L_19 - .L_18)
.L_18:
        /*000c*/ 	.word	0x00000000
        /*0010*/ 	.short	0x0019
        /*0012*/ 	.short	0x0080
        /*0014*/ 	.byte	0x00, 0xf4, 0x21, 0x00


	//----- nvinfo : EIATTR_KPARAM_INFO
	.align		4
.L_19:
        /*0018*/ 	.byte	0x04, 0x17
        /*001a*/ 	.short	(.L_21 - .L_20)
.L_20:
        /*001c*/ 	.word	0x00000000
        /*0020*/ 	.short	0x0018
        /*0022*/ 	.short	0x0078
        /*0024*/ 	.byte	0x00, 0xf4, 0x21, 0x00


	//----- nvinfo : EIATTR_KPARAM_INFO
	.align		4
.L_21:
        /*0028*/ 	.byte	0x04, 0x17
        /*002a*/ 	.short	(.L_23 - .L_22)
.L_22:
        /*002c*/ 	.word	0x00000000
        /*0030*/ 	.short	0x0017
        /*0032*/ 	.short	0x0070
        /*0034*/ 	.byte	0x00, 0xf0, 0x11, 0x00


	//----- nvinfo : EIATTR_KPARAM_INFO
	.align		4
.L_23:
        /*0038*/ 	.byte	0x04, 0x17
        /*003a*/ 	.short	(.L_25 - .L_24)
.L_24:
        /*003c*/ 	.word	0x00000000
        /*0040*/ 	.short	0x0016
        /*0042*/ 	.short	0x006c
        /*0044*/ 	.byte	0x00, 0xf0, 0x11, 0x00


	//----- nvinfo : EIATTR_KPARAM_INFO
	.align		4
.L_25:
        /*0048*/ 	.byte	0x04, 0x17
        /*004a*/ 	.short	(.L_27 - .L_26)
.L_26:
        /*004c*/ 	.word	0x00000000
        /*0050*/ 	.short	0x0015
        /*0052*/ 	.short	0x0068
        /*0054*/ 	.byte	0x00, 0xf0, 0x11, 0x00


	//----- nvinfo : EIATTR_KPARAM_INFO
	.align		4
.L_27:
        /*0058*/ 	.byte	0x04, 0x17
        /*005a*/ 	.short	(.L_29 - .L_28)
.L_28:
        /*005c*/ 	.word	0x00000000
        /*0060*/ 	.short	0x0014
        /*0062*/ 	.short	0x0064
        /*0064*/ 	.byte	0x00, 0xf0, 0x11, 0x00


	//----- nvinfo : EIATTR_KPARAM_INFO
	.align		4
.L_29:
        /*0068*/ 	.byte	0x04, 0x17
        /*006a*/ 	.short	(.L_31 - .L_30)
.L_30:
        /*006c*/ 	.word	0x00000000
        /*0070*/ 	.short	0x0013
        /*0072*/ 	.short	0x0060
        /*0074*/ 	.byte	0x00, 0xf0, 0x11, 0x00


	//----- nvinfo : EIATTR_KPARAM_INFO
	.align		4
.L_31:
        /*0078*/ 	.byte	0x04, 0x17
        /*007a*/ 	.short	(.L_33 - .L_32)
.L_32:
        /*007c*/ 	.word	0x00000000
        /*0080*/ 	.short	0x0012
        /*0082*/ 	.short	0x005c
        /*0084*/ 	.byte	0x00, 0xf0, 0x11, 0x00


	//----- nvinfo : EIATTR_KPARAM_INFO
	.align		4
.L_33:
        /*0088*/ 	.byte	0x04, 0x17
        /*008a*/ 	.short	(.L_35 - .L_34)
.L_34:
        /*008c*/ 	.word	0x00000000
        /*0090*/ 	.short	0x0011
        /*0092*/ 	.short	0x0058
        /*0094*/ 	.byte	0x00, 0xf0, 0x11, 0x00


	//----- nvinfo : EIATTR_KPARAM_INFO
	.align		4
.L_35:
        /*0098*/ 	.byte	0x04, 0x17
        /*009a*/ 	.short	(.L_37 - .L_36)
.L_36:
        /*009c*/ 	.word	0x00000000
        /*00a0*/ 	.short	0x0010
        /*00a2*/ 	.short	0x0054
        /*00a4*/ 	.byte	0x00, 0xf0, 0x11, 0x00


	//----- nvinfo : EIATTR_KPARAM_INFO
	.align		4
.L_37:
        /*00a8*/ 	.byte	0x04, 0x17
        /*00aa*/ 	.short	(.L_39 - .L_38)
.L_38:
        /*00ac*/ 	.word	0x00000000
        /*00b0*/ 	.short	0x000f
        /*00b2*/ 	.short	0x0050
        /*00b4*/ 	.byte	0x00, 0xf0, 0x11, 0x00


	//----- nvinfo : EIATTR_KPARAM_INFO
	.align		4
.L_39:
        /*00b8*/ 	.byte	0x04, 0x17
        /*00ba*/ 	.short	(.L_41 - .L_40)
.L_40:
        /*00bc*/ 	.word	0x00000000
        /*00c0*/ 	.short	0x000e
        /*00c2*/ 	.short	0x004c
        /*00c4*/ 	.byte	0x00, 0xf0, 0x11, 0x00


	//----- nvinfo : EIATTR_KPARAM_INFO
	.align		4
.L_41:
        /*00c8*/ 	.byte	0x04, 0x17
        /*00ca*/ 	.short	(.L_43 - .L_42)
.L_42:
        /*00cc*/ 	.word	0x00000000
        /*00d0*/ 	.short	0x000d
        /*00d2*/ 	.short	0x0048
        /*00d4*/ 	.byte	0x00, 0xf0, 0x11, 0x00


	//----- nvinfo : EIATTR_KPARAM_INFO
	.align		4
.L_43:
        /*00d8*/ 	.byte	0x04, 0x17
        /*00da*/ 	.short	(.L_45 - .L_44)
.L_44:
        /*00dc*/ 	.word	0x00000000
        /*00e0*/ 	.short	0x000c
        /*00e2*/ 	.short	0x0044
        /*00e4*/ 	.byte	0x00, 0xf0, 0x11, 0x00


	//----- nvinfo : EIATTR_KPARAM_INFO
	.align		4
.L_45:
        /*00e8*/ 	.byte	0x04, 0x17
        /*00ea*/ 	.short	(.L_47 - .L_46)
.L_46:
        /*00ec*/ 	.word	0x00000000
        /*00f0*/ 	.short	0x000b
        /*00f2*/ 	.short	0x0040
        /*00f4*/ 	.byte	0x00, 0xf0, 0x11, 0x00


	//----- nvinfo : EIATTR_KPARAM_INFO
	.align		4
.L_47:
        /*00f8*/ 	.byte	0x04, 0x17
        /*00fa*/ 	.short	(.L_49 - .L_48)
.L_48:
        /*00fc*/ 	.word	0x00000000
        /*0100*/ 	.short	0x000a
        /*0102*/ 	.short	0x003c
        /*0104*/ 	.byte	0x00, 0xf0, 0x11, 0x00


	//----- nvinfo : EIATTR_KPARAM_INFO
	.align		4
.L_49:
        /*0108*/ 	.byte	0x04, 0x17
        /*010a*/ 	.short	(.L_51 - .L_50)
.L_50:
        /*010c*/ 	.word	0x00000000
        /*0110*/ 	.short	0x0009
        /*0112*/ 	.short	0x0038
        /*0114*/ 	.byte	0x00, 0xf0, 0x11, 0x00


	//----- nvinfo : EIATTR_KPARAM_INFO
	.align		4
.L_51:
        /*0118*/ 	.byte	0x04, 0x17
        /*011a*/ 	.short	(.L_53 - .L_52)
.L_52:
        /*011c*/ 	.word	0x00000000
        /*0120*/ 	.short	0x0008
        /*0122*/ 	.short	0x0034
        /*0124*/ 	.byte	0x00, 0xf0, 0x11, 0x00


	//----- nvinfo : EIATTR_KPARAM_INFO
	.align		4
.L_53:
        /*0128*/ 	.byte	0x04, 0x17
        /*012a*/ 	.short	(.L_55 - .L_54)
.L_54:
        /*012c*/ 	.word	0x00000000
        /*0130*/ 	.short	0x0007
        /*0132*/ 	.short	0x0030
        /*0134*/ 	.byte	0x00, 0xf0, 0x11, 0x00


	//----- nvinfo : EIATTR_KPARAM_INFO
	.align		4
.L_55:
        /*0138*/ 	.byte	0x04, 0x17
        /*013a*/ 	.short	(.L_57 - .L_56)
.L_56:
        /*013c*/ 	.word	0x00000000
        /*0140*/ 	.short	0x0006
        /*0142*/ 	.short	0x002c
        /*0144*/ 	.byte	0x00, 0xf0, 0x11, 0x00


	//----- nvinfo : EIATTR_KPARAM_INFO
	.align		4
.L_57:
        /*0148*/ 	.byte	0x04, 0x17
        /*014a*/ 	.short	(.L_59 - .L_58)
.L_58:
        /*014c*/ 	.word	0x00000000
        /*0150*/ 	.short	0x0005
        /*0152*/ 	.short	0x0028
        /*0154*/ 	.byte	0x00, 0xf0, 0x11, 0x00


	//----- nvinfo : EIATTR_KPARAM_INFO
	.align		4
.L_59:
        /*0158*/ 	.byte	0x04, 0x17
        /*015a*/ 	.short	(.L_61 - .L_60)
.L_60:
        /*015c*/ 	.word	0x00000000
        /*0160*/ 	.short	0x0004
        /*0162*/ 	.short	0x0020
        /*0164*/ 	.byte	0x00, 0xf4, 0x21, 0x00


	//----- nvinfo : EIATTR_KPARAM_INFO
	.align		4
.L_61:
        /*0168*/ 	.byte	0x04, 0x17
        /*016a*/ 	.short	(.L_63 - .L_62)
.L_62:
        /*016c*/ 	.word	0x00000000
        /*0170*/ 	.short	0x0003
        /*0172*/ 	.short	0x0018
        /*0174*/ 	.byte	0x00, 0xf4, 0x21, 0x00


	//----- nvinfo : EIATTR_KPARAM_INFO
	.align		4
.L_63:
        /*0178*/ 	.byte	0x04, 0x17
        /*017a*/ 	.short	(.L_65 - .L_64)
.L_64:
        /*017c*/ 	.word	0x00000000
        /*0180*/ 	.short	0x0002
        /*0182*/ 	.short	0x0010
        /*0184*/ 	.byte	0x00, 0xf4, 0x21, 0x00


	//----- nvinfo : EIATTR_KPARAM_INFO
	.align		4
.L_65:
        /*0188*/ 	.byte	0x04, 0x17
        /*018a*/ 	.short	(.L_67 - .L_66)
.L_66:
        /*018c*/ 	.word	0x00000000
        /*0190*/ 	.short	0x0001
        /*0192*/ 	.short	0x0008
        /*0194*/ 	.byte	0x00, 0xf4, 0x21, 0x00


	//----- nvinfo : EIATTR_KPARAM_INFO
	.align		4
.L_67:
        /*0198*/ 	.byte	0x04, 0x17
        /*019a*/ 	.short	(.L_69 - .L_68)
.L_68:
        /*019c*/ 	.word	0x00000000
        /*01a0*/ 	.short	0x0000
        /*01a2*/ 	.short	0x0000
        /*01a4*/ 	.byte	0x00, 0xf4, 0x21, 0x00


	//----- nvinfo : EIATTR_AT_ENTRY_FRAGMENTS
	.align		4
.L_69:
        /*01a8*/ 	.byte	0x04, 0x4f
        /*01aa*/ 	.short	(.L_71 - .L_70)


	//   ....[0]....
.L_70:
        /*01ac*/ 	.word	0x00000004


	//----- nvinfo : EIATTR_RESERVED_SMEM_USED
	.align		4
.L_71:
        /*01b0*/ 	.byte	0x01, 0x41
	.zero		2


	//----- nvinfo : EIATTR_SPARSE_MMA_MASK
	.align		4
        /*01b4*/ 	.byte	0x03, 0x50
        /*01b6*/ 	.short	0x0000


	//----- nvinfo : EIATTR_TCGEN05_1CTA_USED
	.align		4
        /*01b8*/ 	.byte	0x01, 0x51
	.zero		2


	//----- nvinfo : EIATTR_MAXREG_COUNT
	.align		4
        /*01bc*/ 	.byte	0x03, 0x1b
        /*01be*/ 	.short	0x00ff


	//----- nvinfo : EIATTR_NUM_BARRIERS
	.align		4
        /*01c0*/ 	.byte	0x02, 0x4c
        /*01c2*/ 	.byte	0x01
	.zero		1


	//----- nvinfo : EIATTR_INT_WARP_WIDE_INSTR_OFFSETS
	.align		4
        /*01c4*/ 	.byte	0x04, 0x31
        /*01c6*/ 	.short	(.L_73 - .L_72)


	//   ....[0]....
.L_72:
        /*01c8*/ 	.word	0x00000b20


	//   ....[1]....
        /*01cc*/ 	.word	0x00000b30


	//   ....[2]....
        /*01d0*/ 	.word	0x00000eb0


	//   ....[3]....
        /*01d4*/ 	.word	0x00000f30


	//   ....[4]....
        /*01d8*/ 	.word	0x00001f80


	//   ....[5]....
        /*01dc*/ 	.word	0x00003fb0


	//   ....[6]....
        /*01e0*/ 	.word	0x00004000


	//----- nvinfo : EIATTR_COOP_GROUP_MASK_REGIDS
	.align		4
.L_73:
        /*01e4*/ 	.byte	0x04, 0x29
        /*01e6*/ 	.short	(.L_75 - .L_74)


	//   ....[0]....
.L_74:
        /*01e8*/ 	.word	0xffffffff


	//   ....[1]....
        /*01ec*/ 	.word	0xffffffff


	//   ....[2]....
        /*01f0*/ 	.word	0xffffffff


	//   ....[3]....
        /*01f4*/ 	.word	0xffffffff


	//----- nvinfo : EIATTR_COOP_GROUP_INSTR_OFFSETS
	.align		4
.L_75:
        /*01f8*/ 	.byte	0x04, 0x28
        /*01fa*/ 	.short	(.L_77 - .L_76)


	//   ....[0]....
.L_76:
        /*01fc*/ 	.word	0x00000060


	//   ....[1]....
        /*0200*/ 	.word	0x00000320


	//   ....[2]....
        /*0204*/ 	.word	0x00003e40


	//   ....[3]....
        /*0208*/ 	.word	0x000040b0


	//----- nvinfo : EIATTR_VRC_CTA_INIT_COUNT
	.align		4
.L_77:
        /*020c*/ 	.byte	0x02, 0x4a
        /*020e*/ 	.byte	0x80
	.zero		1


	//----- nvinfo : EIATTR_MBARRIER_INSTR_OFFSETS
	.align		4
        /*0210*/ 	.byte	0x04, 0x39
        /*0212*/ 	.short	(.L_79 - .L_78)


	//   ....[0]....
.L_78:
        /*0214*/ 	.word	0x00000dc0
        /*0218*/ 	.word	0x000000ff
        /*021c*/ 	.word	0x00001600
        /*0220*/ 	.short	0x0100
        /*0222*/ 	.byte	0x0a
	.zero		1


	//   ....[1]....
        /*0224*/ 	.word	0x00000f10
        /*0228*/ 	.word	0x000000ff
        /*022c*/ 	.word	0x00001608
        /*0230*/ 	.short	0x0100
        /*0232*/ 	.byte	0x0a
	.zero		1


	//   ....[2]....
        /*0234*/ 	.word	0x00001040
        /*0238*/ 	.word	0x000000ff
        /*023c*/ 	.word	0x00001200
        /*0240*/ 	.short	0x0100
        /*0242*/ 	.byte	0x0a
	.zero		1


	//   ....[3]....
        /*0244*/ 	.word	0x00001180
        /*0248*/ 	.word	0x000000ff
        /*024c*/ 	.word	0x00001200
        /*0250*/ 	.short	0x010a
        /*0252*/ 	.byte	0x0a
	.zero		1


	//   ....[4]....
        /*0254*/ 	.word	0x000011d0
        /*0258*/ 	.word	0x000000ff
        /*025c*/ 	.word	0x00001200
        /*0260*/ 	.short	0x0108
        /*0262*/ 	.byte	0x0a
	.zero		1


	//   ....[5]....
        /*0264*/ 	.word	0x00002010
        /*0268*/ 	.word	0x000000ff
        /*026c*/ 	.word	0x00001610
        /*0270*/ 	.short	0x0100
        /*0272*/ 	.byte	0x0a
	.zero		1


	//   ....[6]....
        /*0274*/ 	.word	0x000020f0
        /*0278*/ 	.word	0x000000ff
        /*027c*/ 	.word	0x00001610
        /*0280*/ 	.short	0x010a
        /*0282*/ 	.byte	0x0a
	.zero		1


	//   ....[7]....
        /*0284*/ 	.word	0x00002160
        /*0288*/ 	.word	0x000000ff
        /*028c*/ 	.word	0x00001610
        /*0290*/ 	.short	0x0108
        /*0292*/ 	.byte	0x0a
	.zero		1


	//   ....[8]....
        /*0294*/ 	.word	0x00002180
        /*0298*/ 	.word	0x000000ff
        /*029c*/ 	.word	0x00000000
        /*02a0*/ 	.short	0x010a
        /*02a2*/ 	.byte	0x1a
	.zero		1


	//   ....[9]....
        /*02a4*/ 	.word	0x000031a0
        /*02a8*/ 	.word	0x000000ff
        /*02ac*/ 	.word	0x00000000
        /*02b0*/ 	.short	0x010a
        /*02b2*/ 	.byte	0x1a
	.zero		1


	//   ....[10]....
        /*02b4*/ 	.word	0x000032c0
        /*02b8*/ 	.word	0x000000ff
        /*02bc*/ 	.word	0x00001600
        /*02c0*/ 	.short	0x0108
        /*02c2*/ 	.byte	0x0a
	.zero		1


	//   ....[11]....
        /*02c4*/ 	.word	0x00003350
        /*02c8*/ 	.word	0x000000ff
        /*02cc*/ 	.word	0x00001608
        /*02d0*/ 	.short	0x0108
        /*02d2*/ 	.byte	0x0a
	.zero		1


	//   ....[12]....
        /*02d4*/ 	.word	0x000040d0
        /*02d8*/ 	.word	0x000000ff
        /*02dc*/ 	.word	0x00001200
        /*02e0*/ 	.short	0x010a
        /*02e2*/ 	.byte	0x0a
	.zero		1


	//   ....[13]....
        /*02e4*/ 	.word	0x00004100
        /*02e8*/ 	.word	0x000000ff
        /*02ec*/ 	.word	0x00001610
        /*02f0*/ 	.short	0x010a
        /*02f2*/ 	.byte	0x0a
	.zero		1


	//   ....[14]....
        /*02f4*/ 	.word	0x00004130
        /*02f8*/ 	.word	0x000000ff
        /*02fc*/ 	.word	0x00000000
        /*0300*/ 	.short	0x010a
        /*0302*/ 	.byte	0x1a
	.zero		1


	//   ....[15]....
        /*0304*/ 	.word	0x00004160
        /*0308*/ 	.word	0x000000ff
        /*030c*/ 	.word	0x00000000
        /*0310*/ 	.short	0x010a
        /*0312*/ 	.byte	0x1a
	.zero		1


	//----- nvinfo : EIATTR_NUM_MBARRIERS
	.align		4
.L_79:
        /*0314*/ 	.byte	0x03, 0x38
        /*0316*/ 	.short	0xffff


	//----- nvinfo : EIATTR_EXIT_INSTR_OFFSETS
	.align		4
        /*0318*/ 	.byte	0x04, 0x1c
        /*031a*/ 	.short	(.L_81 - .L_80)


	//   ....[0]....
.L_80:
        /*031c*/ 	.word	0x000040c0


	//----- nvinfo : EIATTR_REQNTID
	.align		4
.L_81:
        /*0320*/ 	.byte	0x04, 0x10
        /*0322*/ 	.short	(.L_83 - .L_82)
.L_82:
        /*0324*/ 	.word	0x00000080
        /*0328*/ 	.word	0x00000001
        /*032c*/ 	.word	0x00000001


	//----- nvinfo : EIATTR_CRS_STACK_SIZE
	.align		4
.L_83:
        /*0330*/ 	.byte	0x04, 0x1e
        /*0332*/ 	.short	(.L_85 - .L_84)
.L_84:
        /*0334*/ 	.word	0x00000000


	//----- nvinfo : EIATTR_CBANK_PARAM_SIZE
	.align		4
.L_85:
        /*0338*/ 	.byte	0x03, 0x19
        /*033a*/ 	.short	0x0088


	//----- nvinfo : EIATTR_PARAM_CBANK
	.align		4
        /*033c*/ 	.byte	0x04, 0x0a
        /*033e*/ 	.short	(.L_87 - .L_86)
	.align		4
.L_86:
        /*0340*/ 	.word	index@(.nv.constant0.attn_fwd)
        /*0344*/ 	.short	0x0380
        /*0346*/ 	.short	0x0088


	//----- nvinfo : EIATTR_SW_WAR
	.align		4
.L_87:
        /*0348*/ 	.byte	0x04, 0x36
        /*034a*/ 	.short	(.L_89 - .L_88)
.L_88:
        /*034c*/ 	.word	0x00000008
.L_89:


//--------------------- .nv.compat                --------------------------
	.section	.nv.compat,"",@"SHT_CUDA_COMPAT_INFO"
	.align	4
        /*0000*/ 	.byte	0x02, 0x02, 0x02, 0x00, 0x02, 0x05, 0x05, 0x00, 0x02, 0x03, 0x00, 0x00, 0x02, 0x06, 0x01, 0x00


//--------------------- .nv.callgraph             --------------------------
	.section	.nv.callgraph,"",@"SHT_CUDA_CALLGRAPH"
	.align	4
	.sectionentsize	8
	.align		4
        /*0000*/ 	.word	0x00000000
	.align		4
        /*0004*/ 	.word	0xffffffff
	.align		4
        /*0008*/ 	.word	0x00000000
	.align		4
        /*000c*/ 	.word	0xfffffffe
	.align		4
        /*0010*/ 	.word	0x00000000
	.align		4
        /*0014*/ 	.word	0xfffffffd
	.align		4
        /*0018*/ 	.word	0x00000000
	.align		4
        /*001c*/ 	.word	0xfffffffc


//--------------------- .nv.constant4             --------------------------
	.section	.nv.constant4,"a",@progbits
	.align	8
	.align		8
.nv.constant4:
        /*0000*/ 	.dword	_$_str


//--------------------- .text.attn_fwd            --------------------------
	.section	.text.attn_fwd,"ax",@progbits
	.align	128
        .global         attn_fwd
        .type           attn_fwd,@function
        .size           attn_fwd,(.L_x_31 - attn_fwd)
        .other          attn_fwd,@"STO_CUDA_ENTRY STV_DEFAULT"
attn_fwd:
.text.attn_fwd:
[----:B------:R-:W0:Y:S01]  /*0000*/  LDC R1, c[0x0][0x37c] ;  /* 0x0000df00ff017b82 */ /* 0x000e220000000800 */
[----:B------:R-:W1:Y:S02]  /*0010*/  S2R R32, SR_TID.X ;  /* 0x0000000000207919 */ /* 0x000e640000002100 */
[----:B-1----:R-:W-:-:S13]  /*0020*/  ISETP.GE.U32.AND P0, PT, R32, 0x20, PT ;  /* 0x000000202000780c */ /* 0x002fda0003f06070 */
[----:B------:R-:W-:Y:S02]  /*0030*/  VOTEU.ANY UP1, P0 ;  /* 0x0000000000ff7886 */ /* 0x000fe40000020100 */
[----:B0-----:R-:W-:Y:S05]  /*0040*/  BRA.U UP1, `(.L_x_0) ;  /* 0x0000000101b87547 */ /* 0x001fea000b800000 */
[----:B------:R-:W0:Y:S01]  /*0050*/  S2UR UR6, SR_CgaCtaId ;  /* 0x00000000000679c3 */ /* 0x000e220000008800 */
[----:B------:R-:W-:Y:S01]  /*0060*/  NOP ;  /* 0x0000000000007918 */ /* 0x000fe20000000000 */
[----:B------:R-:W-:Y:S02]  /*0070*/  UMOV UR4, 0x40 ;  /* 0x0000004000047882 */ /* 0x000fe40000000000 */
[----:B0-----:R-:W-:-:S09]  /*0080*/  ULEA UR4, UR6, UR4, 0x18 ;  /* 0x0000000406047291 */ /* 0x001fd2000f8ec0ff */
[----:B------:R-:W0:Y:S01]  /*0090*/  LDS.U8 R0, [UR4] ;  /* 0x00000004ff007984 */ /* 0x000e220008000000 */
[----:B------:R-:W-:Y:S02]  /*00a0*/  UMOV UR4, 0x400 ;  /* 0x0000040000047882 */ /* 0x000fe40000000000 */
[----:B------:R-:W-:Y:S01]  /*00b0*/  ULEA UR4, UR6, UR4, 0x18 ;  /* 0x0000000406047291 */ /* 0x000fe2000f8ec0ff */
[----:B0-----:R-:W-:-:S13]  /*00c0*/  ISETP.NE.AND P0, PT, R0, RZ, PT ;  /* 0x000000ff0000720c */ /* 0x001fda0003f05270 */
[----:B------:R-:W-:Y:S05]  /*00d0*/  @P0 BRA `(.L_x_1) ;  /* 0x00000000007c0947 */ /* 0x000fea0003800000 */
[----:B------:R-:W-:-:S13]  /*00e0*/  ELECT P0, URZ, PT ;  /* 0x0000000000ff782f */ /* 0x000fda0003800000 */
[----:B------:R-:W-:Y:S05]  /*00f0*/  @!P0 BRA `(.L_x_2) ;  /* 0x0000000000848947 */ /* 0x000fea0003800000 */
[----:B------:R-:W-:Y:S01]  /*0100*/  UMOV UR5, 0x2 ;  /* 0x0000000200057882 */ /* 0x000fe20000000000 */
[----:B------:R-:W-:Y:S01]  /*0110*/  HFMA2 R4, -RZ, RZ, 0, 5.9604644775390625e-08 ;  /* 0x00000001ff047431 */ /* 0x000fe200000001ff */
[----:B------:R-:W-:-:S03]  /*0120*/  MOV R5, 0x3 ;  /* 0x0000000300057802 */ /* 0x000fc60000000f00 */
[----:B------:R-:W-:Y:S04]  /*0130*/  DEPBAR.LE SB0, 0x36 ;  /* 0x00008d800000791a */ /* 0x000fe80000000000 */
[----:B------:R-:W0:Y:S02]  /*0140*/  UTCATOMSWS.FIND_AND_SET.ALIGN UP0, UR5, UR5 ;  /* 0x00000005000575e3 */ /* 0x000e240008000800 */
[----:B0-----:R-:W-:-:S04]  /*0150*/  PLOP3.LUT P0, PT, PT, PT, UP0, 0x80, 0x8 ;  /* 0x000000000008781c */ /* 0x001fc80003f0f008 */
[----:B------:R-:W-:-:S04]  /*0160*/  SEL R0, RZ, 0xffffffff, !P0 ;  /* 0xffffffffff007807 */ /* 0x000fc80004000000 */
[----:B------:R-:W-:Y:S01]  /*0170*/  ISETP.NE.AND P0, PT, R0, RZ, PT ;  /* 0x000000ff0000720c */ /* 0x000fe20003f05270 */
[----:B------:R-:W-:-:S12]  /*0180*/  IMAD.U32 R0, RZ, RZ, UR5 ;  /* 0x00000005ff007e24 */ /* 0x000fd8000f8e00ff */
[----:B------:R-:W-:Y:S05]  /*0190*/  @P0 BRA `(.L_x_3) ;  /* 0x0000000000240947 */ /* 0x000fea0003800000 */
.L_x_4:
[----:B------:R-:W-:Y:S05]  /*01a0*/  NANOSLEEP 0x64 ;  /* 0x000000640000795d */ /* 0x000fea0003800000 */
[----:B------:R-:W-:-:S05]  /*01b0*/  UMOV UR5, 0x2 ;  /* 0x0000000200057882 */ /* 0x000fca0000000000 */
[----:B------:R-:W-:Y:S04]  /*01c0*/  DEPBAR.LE SB0, 0x36 ;  /* 0x00008d800000791a */ /* 0x000fe80000000000 */
[----:B------:R-:W0:Y:S02]  /*01d0*/  UTCATOMSWS.FIND_AND_SET.ALIGN UP0, UR5, UR5 ;  /* 0x00000005000575e3 */ /* 0x000e240008000800 */
[----:B0-----:R-:W-:-:S04]  /*01e0*/  PLOP3.LUT P0, PT, PT, PT, UP0, 0x80, 0x8 ;  /* 0x000000000008781c */ /* 0x001fc80003f0f008 */
[----:B------:R-:W-:-:S04]  /*01f0*/  SEL R0, RZ, 0xffffffff, !P0 ;  /* 0xffffffffff007807 */ /* 0x000fc80004000000 */
[----:B------:R-:W-:Y:S02]  /*0200*/  ISETP.NE.AND P0, PT, R0, RZ, PT ;  /* 0x000000ff0000720c */ /* 0x000fe40003f05270 */
[----:B------:R-:W-:-:S11]  /*0210*/  MOV R0, UR5 ;  /* 0x0000000500007c02 */ /* 0x000fd60008000f00 */
[----:B------:R-:W-:Y:S05]  /*0220*/  @!P0 BRA `(.L_x_4) ;  /* 0xfffffffc00dc8947 */ /* 0x000fea000383ffff */
.L_x_3:
[C---:B------:R-:W-:Y:S01]  /*0230*/  VIADD R3, R0.reuse, 0x10 ;  /* 0x0000001000037836 */ /* 0x040fe20000000000 */
[----:B------:R-:W-:Y:S01]  /*0240*/  UMOV UR5, 0x50 ;  /* 0x0000005000057882 */ /* 0x000fe20000000000 */
[----:B------:R-:W-:Y:S01]  /*0250*/  SHF.L.U32 R2, R5, R0, RZ ;  /* 0x0000000005027219 */ /* 0x000fe200000006ff */
[----:B------:R-:W-:Y:S01]  /*0260*/  ULEA UR5, UR6, UR5, 0x18 ;  /* 0x0000000506057291 */ /* 0x000fe2000f8ec0ff */
[----:B------:R-:W-:Y:S02]  /*0270*/  SHF.L.U32 R0, R0, 0x5, RZ ;  /* 0x0000000500007819 */ /* 0x000fe400000006ff */
[----:B------:R-:W-:-:S04]  /*0280*/  SHF.L.U32 R3, R4, R3, RZ ;  /* 0x0000000304037219 */ /* 0x000fc800000006ff */
[----:B------:R-:W-:-:S05]  /*0290*/  LOP3.LUT R2, R3, R2, RZ, 0xfc, !PT ;  /* 0x0000000203027212 */ /* 0x000fca00078efcff */
[----:B------:R0:W-:Y:S04]  /*02a0*/  ATOMS.OR RZ, [UR5], R2 ;  /* 0x00000002ffff798c */ /* 0x0001e8000b000005 */
[----:B------:R0:W-:Y:S01]  /*02b0*/  STS [UR4], R0 ;  /* 0x00000000ff007988 */ /* 0x0001e20008000804 */
[----:B------:R-:W-:Y:S05]  /*02c0*/  BRA `(.L_x_2) ;  /* 0x0000000000107947 */ /* 0x000fea0003800000 */
.L_x_1:
[----:B------:R-:W-:Y:S01]  /*02d0*/  IMAD.MOV.U32 R0, RZ, RZ, -0x1 ;  /* 0xffffffffff007424 */ /* 0x000fe200078e00ff */
[----:B------:R-:W-:-:S04]  /*02e0*/  MOV R2, 0x310 ;  /* 0x0000031000027802 */ /* 0x000fc80000000f00 */
[----:B------:R0:W-:Y:S03]  /*02f0*/  STS [UR4], R0 ;  /* 0x00000000ff007988 */ /* 0x0001e60008000804 */
[----:B0-----:R-:W-:Y:S05]  /*0300*/  CALL.REL.NOINC `($__internal_1_$__cuda_sm10x_tcgen05_guardrail_trap_phase_invalid_during_alloc) ;  /* 0x0000003c00ac7944 */ /* 0x001fea0003c00000 */
.L_x_2:
[----:B------:R-:W-:Y:S05]  /*0310*/  WARPSYNC.ALL ;  /* 0x0000000000007948 */ /* 0x000fea0003800000 */
[----:B------:R-:W-:Y:S01]  /*0320*/  NOP ;  /* 0x0000000000007918 */ /* 0x000fe20000000000 */
.L_x_0:
[----:B------:R-:W1:Y:S08]  /*0330*/  S2UR UR6, SR_CTAID.X ;  /* 0x00000000000679c3 */ /* 0x000e700000002500 */
[----:B------:R-:W-:Y:S06]  /*0340*/  BAR.SYNC.DEFER_BLOCKING 0x0 ;  /* 0x0000000000007b1d */ /* 0x000fec0000010000 */
[----:B------:R-:W2:Y:S02]  /*0350*/  LDCU.64 UR4, c[0x0][0x3b0] ;  /* 0x00007600ff0477ac */ /* 0x000ea40008000a00 */
[----:B------:R-:W3:Y:S01]  /*0360*/  S2UR UR8, SR_CgaCtaId ;  /* 0x00000000000879c3 */ /* 0x000ee20000008800 */
[----:B------:R-:W-:Y:S01]  /*0370*/  UMOV UR10, 0x400 ;  /* 0x00000400000a7882 */ /* 0x000fe20000000000 */
[----:B------:R-:W4:Y:S06]  /*0380*/  LDCU.64 UR24, c[0x0][0x358] ;  /* 0x00006b00ff1877ac */ /* 0x000f2c0008000a00 */
[----:B------:R-:W2:Y:S08]  /*0390*/  S2UR UR7, SR_CTAID.Y ;  /* 0x00000000000779c3 */ /* 0x000eb00000002600 */
[----:B------:R-:W0:Y:S01]  /*03a0*/  LDC.64 R4, c[0x0][0x380] ;  /* 0x0000e000ff047b82 */ /* 0x000e220000000a00 */
[----:B-1----:R-:W-:-:S06]  /*03b0*/  USHF.L.U32 UR6, UR6, 0x7, URZ ;  /* 0x0000000706067899 */ /* 0x002fcc00080006ff */
[----:B------:R-:W-:Y:S01]  /*03c0*/  MOV R7, UR6 ;  /* 0x0000000600077c02 */ /* 0x000fe20008000f00 */
[----:B------:R-:W1:Y:S01]  /*03d0*/  LDC R3, c[0x0][0x3b8] ;  /* 0x0000ee00ff037b82 */ /* 0x000e620000000800 */
[----:B---3--:R-:W-:Y:S02]  /*03e0*/  ULEA UR10, UR8, UR10, 0x18 ;  /* 0x0000000a080a7291 */ /* 0x008fe4000f8ec0ff */
[----:B0-----:R-:W-:Y:S01]  /*03f0*/  LOP3.LUT R0, R7, 0x7f, R32, 0xf8, !PT ;  /* 0x0000007f07007812 */ /* 0x001fe200078ef820 */
[----:B--2---:R-:W-:-:S04]  /*0400*/  UIMAD UR4, UR7, UR4, URZ ;  /* 0x00000004070472a4 */ /* 0x004fc8000f8e02ff */
[----:B------:R-:W-:Y:S02]  /*0410*/  IMAD R2, R0, UR5, RZ ;  /* 0x0000000500027c24 */ /* 0x000fe4000f8e02ff */
[----:B------:R-:W0:Y:S01]  /*0420*/  LDS R34, [UR10] ;  /* 0x0000000aff227984 */ /* 0x000e220008000800 */
[----:B------:R-:W-:Y:S01]  /*0430*/  USHF.L.U32 UR9, UR4, 0x1, URZ ;  /* 0x0000000104097899 */ /* 0x000fe200080006ff */
[C---:B------:R-:W-:Y:S01]  /*0440*/  IMAD.SHL.U32 R31, R2.reuse, 0x2, RZ ;  /* 0x00000002021f7824 */ /* 0x040fe200078e00ff */
[----:B------:R-:W-:Y:S01]  /*0450*/  UIMAD.WIDE UR4, UR4, 0x2, URZ ;  /* 0x00000002040478a5 */ /* 0x000fe2000f8e02ff */
[----:B------:R-:W-:-:S03]  /*0460*/  IMAD.HI R2, R2, 0x2, RZ ;  /* 0x0000000202027827 */ /* 0x000fc600078e02ff */
[----:B------:R-:W-:-:S04]  /*0470*/  IADD3 R30, P0, P1, R31, UR9, R4 ;  /* 0x000000091f1e7c10 */ /* 0x000fc8000f91e004 */
[----:B------:R-:W-:Y:S01]  /*0480*/  IADD3.X R31, PT, PT, R2, UR5, R5, P0, P1 ;  /* 0x00000005021f7c10 */ /* 0x000fe200087e2405 */
[----:B------:R-:W-:Y:S01]  /*0490*/  BAR.SYNC.DEFER_BLOCKING 0x0 ;  /* 0x0000000000007b1d */ /* 0x000fe20000010000 */
[C---:B-1----:R-:W-:Y:S01]  /*04a0*/  SHF.L.U32 R13, R3.reuse, 0x1, RZ ;  /* 0x00000001030d7819 */ /* 0x042fe200000006ff */
[C---:B------:R-:W-:Y:S01]  /*04b0*/  IMAD R9, R3.reuse, 0x12, RZ ;  /* 0x0000001203097824 */ /* 0x040fe200078e02ff */
[CC--:B------:R-:W-:Y:S01]  /*04c0*/  LEA R12, P4, R3.reuse, R30.reuse, 0x2 ;  /* 0x0000001e030c7211 */ /* 0x0c0fe200078810ff */
[----:B------:R-:W-:Y:S01]  /*04d0*/  IMAD R21, R3, 0x6, RZ ;  /* 0x0000000603157824 */ /* 0x000fe200078e02ff */
[-C--:B------:R-:W-:Y:S01]  /*04e0*/  IADD3 R8, P6, PT, R13, R30.reuse, RZ ;  /* 0x0000001e0d087210 */ /* 0x080fe20007fde0ff */
[----:B------:R-:W-:Y:S01]  /*04f0*/  IMAD R5, R3, 0xa, RZ ;  /* 0x0000000a03057824 */ /* 0x000fe200078e02ff */
[-C--:B------:R-:W-:Y:S01]  /*0500*/  IADD3 R2, P0, PT, R9, R30.reuse, RZ ;  /* 0x0000001e09027210 */ /* 0x080fe20007f1e0ff */
[C---:B------:R-:W-:Y:S01]  /*0510*/  IMAD R15, R3.reuse, 0x3, RZ ;  /* 0x00000003030f7824 */ /* 0x040fe200078e02ff */
[CC--:B------:R-:W-:Y:S01]  /*0520*/  LEA.HI.X.SX32 R9, R3.reuse, R31.reuse, 0x1, P6 ;  /* 0x0000001f03097211 */ /* 0x0c0fe200030f0eff */
[----:B------:R-:W-:Y:S01]  /*0530*/  IMAD.SHL.U32 R17, R3, 0x4, RZ ;  /* 0x0000000403117824 */ /* 0x000fe200078e00ff */
[-C--:B------:R-:W-:Y:S01]  /*0540*/  IADD3 R14, P5, PT, R21, R30.reuse, RZ ;  /* 0x0000001e150e7210 */ /* 0x080fe20007fbe0ff */
[C---:B------:R-:W-:Y:S01]  /*0550*/  IMAD R19, R3.reuse, 0x5, RZ ;  /* 0x0000000503137824 */ /* 0x040fe200078e02ff */
[CC--:B------:R-:W-:Y:S01]  /*0560*/  LEA R16, P6, R3.reuse, R30.reuse, 0x3 ;  /* 0x0000001e03107211 */ /* 0x0c0fe200078c18ff */
[----:B------:R-:W-:Y:S01]  /*0570*/  IMAD R11, R3, 0xc, RZ ;  /* 0x0000000c030b7824 */ /* 0x000fe200078e02ff */
[-C--:B------:R-:W-:Y:S01]  /*0580*/  LEA.HI.X.SX32 R13, R13, R31.reuse, 0x1, P4 ;  /* 0x0000001f0d0d7211 */ /* 0x080fe200020f0eff */
[----:B------:R-:W-:Y:S01]  /*0590*/  IMAD R29, R3, 0xe, RZ ;  /* 0x0000000e031d7824 */ /* 0x000fe200078e02ff */
[-C--:B------:R-:W-:Y:S01]  /*05a0*/  IADD3 R18, P4, PT, R5, R30.reuse, RZ ;  /* 0x0000001e05127210 */ /* 0x080fe20007f9e0ff */
[----:B------:R-:W-:Y:S01]  /*05b0*/  IMAD R23, R3, 0x7, RZ ;  /* 0x0000000703177824 */ /* 0x000fe200078e02ff */
[-C--:B------:R-:W-:Y:S01]  /*05c0*/  LEA.HI.X.SX32 R15, R15, R31.reuse, 0x1, P5 ;  /* 0x0000001f0f0f7211 */ /* 0x080fe200028f0eff */
[----:B------:R-:W-:Y:S01]  /*05d0*/  IMAD R39, R3, 0x14, RZ ;  /* 0x0000001403277824 */ /* 0x000fe200078e02ff */
[-C--:B------:R-:W-:Y:S01]  /*05e0*/  LEA.HI.X.SX32 R17, R17, R31.reuse, 0x1, P6 ;  /* 0x0000001f11117211 */ /* 0x080fe200030f0eff */
[----:B------:R-:W-:Y:S01]  /*05f0*/  IMAD R41, R3, 0x16, RZ ;  /* 0x0000001603297824 */ /* 0x000fe200078e02ff */
[-C--:B------:R-:W-:Y:S01]  /*0600*/  IADD3 R20, P5, PT, R11, R30.reuse, RZ ;  /* 0x0000001e0b147210 */ /* 0x080fe20007fbe0ff */
[----:B------:R-:W-:Y:S01]  /*0610*/  IMAD R43, R3, 0x18, RZ ;  /* 0x00000018032b7824 */ /* 0x000fe200078e02ff */
[-C--:B------:R-:W-:Y:S01]  /*0620*/  IADD3 R22, P6, PT, R29, R30.reuse, RZ ;  /* 0x0000001e1d167210 */ /* 0x080fe20007fde0ff */
[----:B------:R-:W-:Y:S01]  /*0630*/  IMAD R37, R3, 0x1a, RZ ;  /* 0x0000001a03257824 */ /* 0x000fe200078e02ff */
[-C--:B------:R-:W-:Y:S01]  /*0640*/  LEA.HI.X.SX32 R19, R19, R31.reuse, 0x1, P4 ;  /* 0x0000001f13137211 */ /* 0x080fe200020f0eff */
[C---:B------:R-:W-:Y:S01]  /*0650*/  IMAD R35, R3.reuse, 0x1c, RZ ;  /* 0x0000001c03237824 */ /* 0x040fe200078e02ff */
[C---:B------:R-:W-:Y:S01]  /*0660*/  SHF.L.U32 R25, R3.reuse, 0x3, RZ ;  /* 0x0000000303197819 */ /* 0x040fe200000006ff */
[C---:B------:R-:W-:Y:S01]  /*0670*/  IMAD R27, R3.reuse, 0x1e, RZ ;  /* 0x0000001e031b7824 */ /* 0x040fe200078e02ff */
[-C--:B------:R-:W-:Y:S01]  /*0680*/  LEA R24, P4, R3, R30.reuse, 0x4 ;  /* 0x0000001e03187211 */ /* 0x080fe200078820ff */
[----:B----4-:R1:W5:Y:S01]  /*0690*/  LDG.E.U16 R33, desc[UR24][R30.64] ;  /* 0x000000181e217981 */ /* 0x010362000c1e1500 */
[-C--:B------:R-:W-:Y:S01]  /*06a0*/  LEA.HI.X.SX32 R21, R21, R31.reuse, 0x1, P5 ;  /* 0x0000001f15157211 */ /* 0x080fe200028f0eff */
[----:B------:R-:W-:Y:S01]  /*06b0*/  IMAD R7, R3, 0x9, RZ ;  /* 0x0000000903077824 */ /* 0x000fe200078e02ff */
[----:B------:R-:W-:Y:S01]  /*06c0*/  LEA.HI.X.SX32 R23, R23, R31, 0x1, P6 ;  /* 0x0000001f17177211 */ /* 0x000fe200030f0eff */
[----:B------:R-:W5:Y:S01]  /*06d0*/  LDG.E.U16 R14, desc[UR24][R14.64] ;  /* 0x000000180e0e7981 */ /* 0x000f62000c1e1500 */
[----:B------:R-:W-:-:S02]  /*06e0*/  IADD3 R4, P3, PT, R39, R30, RZ ;  /* 0x0000001e27047210 */ /* 0x000fc40007f7e0ff */
[-C--:B------:R-:W-:Y:S01]  /*06f0*/  IADD3 R6, P2, PT, R41, R30.reuse, RZ ;  /* 0x0000001e29067210 */ /* 0x080fe20007f5e0ff */
[----:B------:R-:W5:Y:S01]  /*0700*/  LDG.E.U16 R16, desc[UR24][R16.64] ;  /* 0x0000001810107981 */ /* 0x000f62000c1e1500 */
[-C--:B------:R-:W-:Y:S02]  /*0710*/  IADD3 R10, P1, PT, R43, R30.reuse, RZ ;  /* 0x0000001e2b0a7210 */ /* 0x080fe40007f3e0ff */
[-C--:B------:R-:W-:Y:S01]  /*0720*/  IADD3 R26, P5, PT, R37, R30.reuse, RZ ;  /* 0x0000001e251a7210 */ /* 0x080fe20007fbe0ff */
[----:B------:R-:W-:Y:S01]  /*0730*/  IMAD R37, R3, 0xf, RZ ;  /* 0x0000000f03257824 */ /* 0x000fe200078e02ff */
[-C--:B------:R-:W-:Y:S01]  /*0740*/  IADD3 R28, P6, PT, R35, R30.reuse, RZ ;  /* 0x0000001e231c7210 */ /* 0x080fe20007fde0ff */
[----:B------:R-:W-:Y:S01]  /*0750*/  IMAD R35, R3, 0xd, RZ ;  /* 0x0000000d03237824 */ /* 0x000fe200078e02ff */
[-C--:B------:R-:W-:Y:S01]  /*0760*/  LEA.HI.X.SX32 R25, R25, R31.reuse, 0x1, P4 ;  /* 0x0000001f19197211 */ /* 0x080fe200020f0eff */
[----:B------:R-:W5:Y:S01]  /*0770*/  LDG.E.U16 R18, desc[UR24][R18.64] ;  /* 0x0000001812127981 */ /* 0x000f62000c1e1500 */
[----:B-1----:R-:W-:Y:S01]  /*0780*/  IADD3 R30, P4, PT, R27, R30, RZ ;  /* 0x0000001e1b1e7210 */ /* 0x002fe20007f9e0ff */
[----:B------:R-:W-:Y:S01]  /*0790*/  IMAD R27, R3, 0xb, RZ ;  /* 0x0000000b031b7824 */ /* 0x000fe200078e02ff */
[-C--:B------:R-:W-:Y:S01]  /*07a0*/  LEA.HI.X.SX32 R3, R7, R31.reuse, 0x1, P0 ;  /* 0x0000001f07037211 */ /* 0x080fe200000f0eff */
[----:B------:R-:W5:Y:S01]  /*07b0*/  LDG.E.U16 R20, desc[UR24][R20.64] ;  /* 0x0000001814147981 */ /* 0x000f62000c1e1500 */
[----:B------:R-:W-:-:S02]  /*07c0*/  LEA.HI.X.SX32 R5, R5, R31, 0x1, P3 ;  /* 0x0000001f05057211 */ /* 0x000fc400018f0eff */
[-C--:B------:R-:W-:Y:S01]  /*07d0*/  LEA.HI.X.SX32 R7, R27, R31.reuse, 0x1, P2 ;  /* 0x0000001f1b077211 */ /* 0x080fe200010f0eff */
[----:B------:R-:W5:Y:S01]  /*07e0*/  LDG.E.U16 R22, desc[UR24][R22.64] ;  /* 0x0000001816167981 */ /* 0x000f62000c1e1500 */
[-C--:B------:R-:W-:Y:S02]  /*07f0*/  LEA.HI.X.SX32 R11, R11, R31.reuse, 0x1, P1 ;  /* 0x0000001f0b0b7211 */ /* 0x080fe400008f0eff */
[-C--:B------:R-:W-:Y:S01]  /*0800*/  LEA.HI.X.SX32 R27, R35, R31.reuse, 0x1, P5 ;  /* 0x0000001f231b7211 */ /* 0x080fe200028f0eff */
[----:B------:R-:W5:Y:S01]  /*0810*/  LDG.E.U16 R24, desc[UR24][R24.64] ;  /* 0x0000001818187981 */ /* 0x000f62000c1e1500 */
[-C--:B------:R-:W-:Y:S02]  /*0820*/  LEA.HI.X.SX32 R29, R29, R31.reuse, 0x1, P6 ;  /* 0x0000001f1d1d7211 */ /* 0x080fe400030f0eff */
[----:B------:R-:W-:Y:S01]  /*0830*/  LEA.HI.X.SX32 R31, R37, R31, 0x1, P4 ;  /* 0x0000001f251f7211 */ /* 0x000fe200020f0eff */
[----:B------:R-:W5:Y:S04]  /*0840*/  LDG.E.U16 R10, desc[UR24][R10.64] ;  /* 0x000000180a0a7981 */ /* 0x000f68000c1e1500 */
[----:B------:R-:W5:Y:S04]  /*0850*/  LDG.E.U16 R26, desc[UR24][R26.64] ;  /* 0x000000181a1a7981 */ /* 0x000f68000c1e1500 */
[----:B------:R-:W5:Y:S04]  /*0860*/  LDG.E.U16 R28, desc[UR24][R28.64] ;  /* 0x000000181c1c7981 */ /* 0x000f68000c1e1500 */
[----:B------:R-:W5:Y:S04]  /*0870*/  LDG.E.U16 R30, desc[UR24][R30.64] ;  /* 0x000000181e1e7981 */ /* 0x000f68000c1e1500 */
[----:B------:R1:W5:Y:S04]  /*0880*/  LDG.E.U16 R8, desc[UR24][R8.64] ;  /* 0x0000001808087981 */ /* 0x000368000c1e1500 */
[----:B------:R2:W5:Y:S01]  /*0890*/  LDG.E.U16 R12, desc[UR24][R12.64] ;  /* 0x000000180c0c7981 */ /* 0x000562000c1e1500 */
[----:B0-----:R-:W-:-:S03]  /*08a0*/  R2UR UR27, R34 ;  /* 0x00000000221b72ca */ /* 0x001fc600000e0000 */
[----:B------:R0:W5:Y:S01]  /*08b0*/  LDG.E.U16 R35, desc[UR24][R2.64] ;  /* 0x0000001802237981 */ /* 0x000162000c1e1500 */
[----:B-1----:R-:W-:-:S03]  /*08c0*/  IMAD.SHL.U32 R9, R32, 0x2, RZ ;  /* 0x0000000220097824 */ /* 0x002fc600078e00ff */
[----:B------:R1:W5:Y:S01]  /*08d0*/  LDG.E.U16 R5, desc[UR24][R4.64] ;  /* 0x0000001804057981 */ /* 0x000362000c1e1500 */
[----:B--2---:R-:W-:-:S03]  /*08e0*/  SHF.R.U32.HI R13, RZ, 0x5, R32 ;  /* 0x00000005ff0d7819 */ /* 0x004fc60000011620 */
[----:B------:R2:W5:Y:S01]  /*08f0*/  LDG.E.U16 R7, desc[UR24][R6.64] ;  /* 0x0000001806077981 */ /* 0x000562000c1e1500 */
[----:B------:R-:W-:Y:S02]  /*0900*/  R2UR UR19, R13 ;  /* 0x000000000d1372ca */ /* 0x000fe400000e0000 */
[----:B0-----:R-:W-:Y:S02]  /*0910*/  LOP3.LUT R3, R32, 0x40, RZ, 0xc0, !PT ;  /* 0x0000004020037812 */ /* 0x001fe400078ec0ff */
[----:B-1----:R-:W-:-:S04]  /*0920*/  LOP3.LUT R4, R9, 0x7e, RZ, 0xc0, !PT ;  /* 0x0000007e09047812 */ /* 0x002fc800078ec0ff */
[----:B------:R-:W-:-:S04]  /*0930*/  LEA R9, R3, R4, 0x5 ;  /* 0x0000000403097211 */ /* 0x000fc800078e28ff */
[----:B--2---:R-:W-:Y:S01]  /*0940*/  LOP3.LUT R6, R9, 0x10, RZ, 0x3c, !PT ;  /* 0x0000001009067812 */ /* 0x004fe200078e3cff */
[----:B------:R-:W-:Y:S06]  /*0950*/  BRA.U UP1, `(.L_x_5) ;  /* 0x0000000101187547 */ /* 0x000fec000b800000 */
[----:B------:R-:W-:Y:S01]  /*0960*/  ELECT P0, URZ, PT ;  /* 0x0000000000ff782f */ /* 0x000fe20003800000 */
[----:B------:R-:W-:Y:S01]  /*0970*/  IMAD.MOV.U32 R2, RZ, RZ, 0x1 ;  /* 0x00000001ff027424 */ /* 0x000fe200078e00ff */
[----:B------:R-:W-:Y:S01]  /*0980*/  UMOV UR4, 0x40 ;  /* 0x0000004000047882 */ /* 0x000fe20000000000 */
[----:B------:R-:W-:Y:S01]  /*0990*/  UVIRTCOUNT.DEALLOC.SMPOOL 0x80 ;  /* 0x000000800000784c */ /* 0x000fe20000000000 */
[----:B------:R-:W-:-:S09]  /*09a0*/  ULEA UR4, UR8, UR4, 0x18 ;  /* 0x0000000408047291 */ /* 0x000fd2000f8ec0ff */
[----:B------:R0:W-:Y:S03]  /*09b0*/  @P0 STS.U8 [UR4], R2 ;  /* 0x00000002ff000988 */ /* 0x0001e60008000004 */
.L_x_5:
[----:B------:R-:W1:Y:S01]  /*09c0*/  LDCU.64 UR8, c[0x0][0x3c0] ;  /* 0x00007800ff0877ac */ /* 0x000e620008000a00 */
[----:B0-----:R-:W0:Y:S01]  /*09d0*/  LDC.64 R2, c[0x0][0x388] ;  /* 0x0000e200ff027b82 */ /* 0x001e220000000a00 */
[----:B-----5:R-:W-:Y:S01]  /*09e0*/  STS.U16 [R9+UR10+0x400], R24 ;  /* 0x0004001809007988 */ /* 0x020fe2000800040a */
[C---:B------:R-:W-:Y:S01]  /*09f0*/  LOP3.LUT R11, R9.reuse, 0x20, RZ, 0x3c, !PT ;  /* 0x00000020090b7812 */ /* 0x040fe200078e3cff */
[----:B------:R-:W2:Y:S01]  /*0a00*/  LDCU UR4, c[0x0][0x3c8] ;  /* 0x00007900ff0477ac */ /* 0x000ea20008000800 */
[C---:B------:R-:W-:Y:S01]  /*0a10*/  LOP3.LUT R13, R9.reuse, 0x30, RZ, 0x3c, !PT ;  /* 0x00000030090d7812 */ /* 0x040fe200078e3cff */
[----:B------:R-:W-:Y:S01]  /*0a20*/  STS.U16 [R9+UR10], R33 ;  /* 0x0000002109007988 */ /* 0x000fe2000800040a */
[C---:B------:R-:W-:Y:S01]  /*0a30*/  LOP3.LUT R15, R9.reuse, 0x40, RZ, 0x3c, !PT ;  /* 0x00000040090f7812 */ /* 0x040fe200078e3cff */
[----:B------:R-:W-:Y:S01]  /*0a40*/  UMOV UR12, 0x1 ;  /* 0x00000001000c7882 */ /* 0x000fe20000000000 */
[C---:B------:R-:W-:Y:S01]  /*0a50*/  LOP3.LUT R17, R9.reuse, 0x50, RZ, 0x3c, !PT ;  /* 0x0000005009117812 */ /* 0x040fe200078e3cff */
[----:B------:R-:W-:Y:S01]  /*0a60*/  STS.U16 [R6+UR10+0x80], R8 ;  /* 0x0000800806007988 */ /* 0x000fe2000800040a */
[C---:B------:R-:W-:Y:S01]  /*0a70*/  LOP3.LUT R19, R9.reuse, 0x60, RZ, 0x3c, !PT ;  /* 0x0000006009137812 */ /* 0x040fe200078e3cff */
[----:B------:R-:W-:Y:S01]  /*0a80*/  UIADD3 UR28, UPT, UPT, UR6, 0x80, URZ ;  /* 0x00000080061c7890 */ /* 0x000fe2000fffe0ff */
[----:B------:R-:W-:Y:S01]  /*0a90*/  LOP3.LUT R21, R9, 0x70, RZ, 0x3c, !PT ;  /* 0x0000007009157812 */ /* 0x000fe200078e3cff */
[----:B------:R3:W-:Y:S01]  /*0aa0*/  STS.U16 [R6+UR10+0x480], R35 ;  /* 0x0004802306007988 */ /* 0x0007e2000800040a */
[----:B------:R-:W-:Y:S01]  /*0ab0*/  LOP3.LUT P6, RZ, R32, 0x7f, RZ, 0xc0, !PT ;  /* 0x0000007f20ff7812 */ /* 0x000fe200078cc0ff */
[----:B------:R-:W4:Y:S02]  /*0ac0*/  LDCU.64 UR16, c[0x0][0x3d0] ;  /* 0x00007a00ff1077ac */ /* 0x000f240008000a00 */
[----:B------:R-:W-:Y:S01]  /*0ad0*/  STS.U16 [R11+UR10+0x100], R12 ;  /* 0x0001000c0b007988 */ /* 0x000fe2000800040a */
[----:B-1----:R-:W-:-:S03]  /*0ae0*/  UIMAD UR8, UR7, UR8, URZ ;  /* 0x00000008070872a4 */ /* 0x002fc6000f8e02ff */
[----:B------:R1:W-:Y:S01]  /*0af0*/  STS.U16 [R11+UR10+0x500], R5 ;  /* 0x000500050b007988 */ /* 0x0003e2000800040a */
[----:B---3--:R-:W-:-:S03]  /*0b00*/  LOP3.LUT R6, R32, 0xf, RZ, 0xc0, !PT ;  /* 0x0000000f20067812 */ /* 0x008fc600078ec0ff */
[----:B------:R2:W-:Y:S02]  /*0b10*/  STS.U16 [R13+UR10+0x580], R7 ;  /* 0x000580070d007988 */ /* 0x0005e4000800040a */
[----:B------:R-:W-:Y:S01]  /*0b20*/  VOTEU.ALL UP2, P6 ;  /* 0x0000000000ff7886 */ /* 0x000fe20003040000 */
[----:B------:R-:W-:Y:S01]  /*0b30*/  VOTEU.ALL UP0, P6 ;  /* 0x0000000000ff7886 */ /* 0x000fe20003000000 */
[----:B------:R-:W-:Y:S01]  /*0b40*/  STS.U16 [R13+UR10+0x180], R14 ;  /* 0x0001800e0d007988 */ /* 0x000fe2000800040a */
[----:B-1----:R-:W-:Y:S01]  /*0b50*/  SHF.R.U32.HI R5, RZ, 0x4, R32 ;  /* 0x00000004ff057819 */ /* 0x002fe20000011620 */
[----:B------:R-:W-:Y:S02]  /*0b60*/  IMAD.U32 R11, RZ, RZ, UR9 ;  /* 0x00000009ff0b7e24 */ /* 0x000fe4000f8e00ff */
[----:B------:R-:W-:Y:S01]  /*0b70*/  STS.U16 [R15+UR10+0x200], R16 ;  /* 0x000200100f007988 */ /* 0x000fe2000800040a */
[----:B--2---:R-:W-:Y:S01]  /*0b80*/  IMAD R7, R6, UR4, RZ ;  /* 0x0000000406077c24 */ /* 0x004fe2000f8e02ff */
[----:B------:R-:W-:-:S02]  /*0b90*/  USHF.L.U32 UR4, UR8, 0x1, URZ ;  /* 0x0000000108047899 */ /* 0x000fc400080006ff */
[----:B------:R-:W-:Y:S01]  /*0ba0*/  STS.U16 [R15+UR10+0x600], R10 ;  /* 0x0006000a0f007988 */ /* 0x000fe2000800040a */
[----:B------:R-:W-:Y:S02]  /*0bb0*/  SGXT.U32 R5, R5, 0x3 ;  /* 0x000000030505781a */ /* 0x000fe40000000000 */
[----:B------:R-:W-:Y:S01]  /*0bc0*/  SHF.L.U32 R9, R7, 0x1, RZ ;  /* 0x0000000107097819 */ /* 0x000fe200000006ff */
[----:B------:R-:W-:Y:S02]  /*0bd0*/  STS.U16 [R17+UR10+0x280], R18 ;  /* 0x0002801211007988 */ /* 0x000fe4000800040a */
[----:B------:R-:W-:Y:S01]  /*0be0*/  IMAD R8, R5, UR9, RZ ;  /* 0x0000000905087c24 */ /* 0x000fe2000f8e02ff */
[----:B0-----:R-:W-:Y:S01]  /*0bf0*/  IADD3 R9, P0, P1, R9, UR4, R2 ;  /* 0x0000000409097c10 */ /* 0x001fe2000f91e002 */
[----:B------:R-:W-:Y:S01]  /*0c00*/  UIMAD.WIDE UR4, UR8, 0x2, URZ ;  /* 0x00000002080478a5 */ /* 0x000fe2000f8e02ff */
[----:B------:R-:W-:Y:S01]  /*0c10*/  STS.U16 [R17+UR10+0x680], R26 ;  /* 0x0006801a11007988 */ /* 0x000fe2000800040a */
[----:B------:R-:W-:Y:S01]  /*0c20*/  USHF.L.U32 UR8, UR19, 0x15, URZ ;  /* 0x0000001513087899 */ /* 0x000fe200080006ff */
[----:B------:R-:W-:Y:S01]  /*0c30*/  IMAD.HI R2, R7, 0x2, RZ ;  /* 0x0000000207027827 */ /* 0x000fe200078e02ff */
[----:B------:R-:W-:Y:S01]  /*0c40*/  LEA R7, R11, R8, 0x3 ;  /* 0x000000080b077211 */ /* 0x000fe200078e18ff */
[----:B------:R-:W-:Y:S01]  /*0c50*/  STS.U16 [R19+UR10+0x300], R20 ;  /* 0x0003001413007988 */ /* 0x000fe2000800040a */
[----:B------:R-:W-:Y:S01]  /*0c60*/  ULOP3.LUT UR8, UR8, 0x600000, URZ, 0xc0, !UPT ;  /* 0x0060000008087892 */ /* 0x000fe2000f8ec0ff */
[----:B------:R-:W-:-:S02]  /*0c70*/  PRMT R11, RZ, 0x7610, R11 ;  /* 0x00007610ff0b7816 */ /* 0x000fc4000000000b */
[----:B------:R-:W-:Y:S01]  /*0c80*/  STS.U16 [R19+UR10+0x700], R28 ;  /* 0x0007001c13007988 */ /* 0x000fe2000800040a */
[----:B------:R-:W-:Y:S01]  /*0c90*/  UIADD3 UR11, UPT, UPT, UR27, UR8, URZ ;  /* 0x000000081b0b7290 */ /* 0x000fe2000fffe0ff */
[----:B------:R-:W-:Y:S02]  /*0ca0*/  IADD3.X R2, PT, PT, R2, UR5, R3, P0, P1 ;  /* 0x0000000502027c10 */ /* 0x000fe400087e2403 */
[----:B------:R-:W-:Y:S01]  /*0cb0*/  STS.U16 [R21+UR10+0x380], R22 ;  /* 0x0003801615007988 */ /* 0x000fe2000800040a */
[----:B------:R-:W-:-:S04]  /*0cc0*/  @!UP2 UIADD3 UR4, UPT, UPT, -UR12, 0x100000, URZ ;  /* 0x001000000c04a890 */ /* 0x000fc8000fffe1ff */
[----:B------:R-:W-:Y:S02]  /*0cd0*/  @!UP2 USHF.L.U32 UR5, UR4, 0xb, URZ ;  /* 0x0000000b0405a899 */ /* 0x000fe400080006ff */
[----:B------:R-:W-:Y:S01]  /*0ce0*/  @!UP2 USHF.L.U32 UR4, UR4, 0x1, URZ ;  /* 0x000000010404a899 */ /* 0x000fe200080006ff */
[----:B------:R-:W-:Y:S01]  /*0cf0*/  ISETP.LT.AND P0, PT, RZ, UR28, PT ;  /* 0x0000001cff007c0c */ /* 0x000fe2000bf01270 */
[----:B------:R0:W-:Y:S01]  /*0d00*/  STS.U16 [R21+UR10+0x780], R30 ;  /* 0x0007801e15007988 */ /* 0x0001e2000800040a */
[-C--:B------:R-:W-:Y:S02]  /*0d10*/  LEA R36, P1, R8, R9.reuse, 0x1 ;  /* 0x0000000908247211 */ /* 0x080fe400078208ff */
[----:B------:R-:W-:Y:S01]  /*0d20*/  LEA R34, P2, R7, R9, 0x1 ;  /* 0x0000000907227211 */ /* 0x000fe200078408ff */
[----:B------:R-:W-:Y:S01]  /*0d30*/  STTM.x16 tmem[UR11], RZ ;  /* 0x000000ff000079ed */ /* 0x000fe2000824000b */
[----:B------:R-:W1:Y:S02]  /*0d40*/  FENCE.VIEW.ASYNC.T ;  /* 0x00000000000073c6 */ /* 0x000e640000000200 */
[----:B-1----:R-:W-:Y:S01]  /*0d50*/  BAR.SYNC.DEFER_BLOCKING 0x0 ;  /* 0x0000000000007b1d */ /* 0x002fe20000010000 */
[----:B------:R-:W-:-:S02]  /*0d60*/  PRMT R9, RZ, 0x7610, R9 ;  /* 0x00007610ff097816 */ /* 0x000fc40000000009 */
[-C--:B------:R-:W-:Y:S02]  /*0d70*/  LEA.HI.X.SX32 R37, R8, R2.reuse, 0x1, P1 ;  /* 0x0000000208257211 */ /* 0x080fe400008f0eff */
[----:B------:R-:W-:-:S03]  /*0d80*/  LEA.HI.X.SX32 R35, R7, R2, 0x1, P2 ;  /* 0x0000000207237211 */ /* 0x000fc600010f0eff */
[----:B0-----:R-:W0:Y:S08]  /*0d90*/  LDC.64 R30, c[0x0][0x390] ;  /* 0x0000e400ff1e7b82 */ /* 0x001e300000000a00 */
[----:B------:R-:W1:Y:S01]  /*0da0*/  LDC R2, c[0x0][0x3d8] ;  /* 0x0000f600ff027b82 */ /* 0x000e620000000800 */
[----:B------:R-:W2:Y:S02]  /*0db0*/  FENCE.VIEW.ASYNC.S ;  /* 0x00000000000073c6 */ /* 0x000ea40000000000 */
[----:B--2---:R4:W2:Y:S05]  /*0dc0*/  @!UP0 SYNCS.EXCH.64 URZ, [UR10+0x1600], UR4 ;  /* 0x001600040aff85b2 */ /* 0x0048aa0008000100 */
[----:B--2---:R-:W-:Y:S06]  /*0dd0*/  BAR.SYNC.DEFER_BLOCKING 0x0 ;  /* 0x0000000000007b1d */ /* 0x004fec0000010000 */
[----:B------:R-:W2:Y:S04]  /*0de0*/  @P0 LDG.E.U16 R9, desc[UR24][R36.64] ;  /* 0x0000001824090981 */ /* 0x000ea8000c1e1500 */
[----:B------:R-:W3:Y:S01]  /*0df0*/  @P0 LDG.E.U16 R11, desc[UR24][R34.64] ;  /* 0x00000018220b0981 */ /* 0x000ee2000c1e1500 */
[----:B----4-:R-:W-:Y:S01]  /*0e00*/  UIMAD UR4, UR7, UR16, URZ ;  /* 0x00000010070472a4 */ /* 0x010fe2000f8e02ff */
[----:B------:R-:W-:Y:S01]  /*0e10*/  IMAD R6, R6, UR17, RZ ;  /* 0x0000001106067c24 */ /* 0x000fe2000f8e02ff */
[----:B------:R-:W-:-:S04]  /*0e20*/  @!UP2 UIADD3 UR14, UPT, UPT, -UR12, 0x100000, URZ ;  /* 0x001000000c0ea890 */ /* 0x000fc8000fffe1ff */
[----:B------:R-:W-:Y:S02]  /*0e30*/  @!UP2 USHF.L.U32 UR15, UR14, 0xb, URZ ;  /* 0x0000000b0e0fa899 */ /* 0x000fe400080006ff */
[----:B------:R-:W-:Y:S01]  /*0e40*/  @!UP2 USHF.L.U32 UR14, UR14, 0x1, URZ ;  /* 0x000000010e0ea899 */ /* 0x000fe200080006ff */
[----:B-1----:R-:W-:Y:S01]  /*0e50*/  IMAD R5, R5, R2, RZ ;  /* 0x0000000205057224 */ /* 0x002fe200078e02ff */
[----:B------:R-:W-:Y:S01]  /*0e60*/  USHF.L.U32 UR8, UR4, 0x1, URZ ;  /* 0x0000000104087899 */ /* 0x000fe200080006ff */
[C---:B------:R-:W-:Y:S01]  /*0e70*/  IMAD.SHL.U32 R3, R6.reuse, 0x2, RZ ;  /* 0x0000000206037824 */ /* 0x040fe200078e00ff */
[----:B------:R-:W-:Y:S01]  /*0e80*/  UIMAD.WIDE UR4, UR4, 0x2, URZ ;  /* 0x00000002040478a5 */ /* 0x000fe2000f8e02ff */
[----:B------:R-:W-:Y:S01]  /*0e90*/  IMAD.HI R6, R6, 0x2, RZ ;  /* 0x0000000206067827 */ /* 0x000fe200078e02ff */
[----:B------:R-:W-:Y:S01]  /*0ea0*/  SHF.R.S32.HI R7, RZ, 0x6, R32 ;  /* 0x00000006ff077819 */ /* 0x000fe20000011420 */
[----:B------:R-:W-:Y:S01]  /*0eb0*/  VOTEU.ALL UP0, P6 ;  /* 0x0000000000ff7886 */ /* 0x000fe20003000000 */
[----:B0-----:R-:W-:Y:S01]  /*0ec0*/  IADD3 R30, P1, P2, R3, UR8, R30 ;  /* 0x00000008031e7c10 */ /* 0x001fe2000fa3e01e */
[----:B------:R-:W-:Y:S01]  /*0ed0*/  UIADD3 UR16, UPT, UPT, UR10, 0x1200, URZ ;  /* 0x000012000a107890 */ /* 0x000fe2000fffe0ff */
[----:B------:R-:W-:Y:S01]  /*0ee0*/  SGXT R7, R7, 0x1 ;  /* 0x000000010707781a */ /* 0x000fe20000000200 */
[----:B------:R-:W-:Y:S01]  /*0ef0*/  UIADD3 UR29, UPT, UPT, UR27, 0x10, URZ ;  /* 0x000000101b1d7890 */ /* 0x000fe2000fffe0ff */
[----:B------:R-:W-:Y:S01]  /*0f00*/  IADD3.X R6, PT, PT, R6, UR5, R31, P1, P2 ;  /* 0x0000000506067c10 */ /* 0x000fe20008fe441f */
[----:B------:R0:W1:Y:S01]  /*0f10*/  @!UP0 SYNCS.EXCH.64 URZ, [UR10+0x1608], UR14 ;  /* 0x0016080e0aff85b2 */ /* 0x0000620008000100 */
[----:B------:R-:W-:Y:S01]  /*0f20*/  LEA R32, P1, R5, R30, 0x1 ;  /* 0x0000001e05207211 */ /* 0x000fe200078208ff */
[----:B------:R-:W-:Y:S01]  /*0f30*/  VOTEU.ALL UP0, P6 ;  /* 0x0000000000ff7886 */ /* 0x000fe20003000000 */
[----:B------:R-:W-:-:S04]  /*0f40*/  @!UP2 UIADD3 UR4, UPT, UPT, -UR12, 0x100000, URZ ;  /* 0x001000000c04a890 */ /* 0x000fc8000fffe1ff */
[----:B------:R-:W-:Y:S02]  /*0f50*/  @!UP2 USHF.L.U32 UR5, UR4, 0xb, URZ ;  /* 0x0000000b0405a899 */ /* 0x000fe400080006ff */
[----:B------:R-:W-:Y:S01]  /*0f60*/  @!UP2 USHF.L.U32 UR4, UR4, 0x1, URZ ;  /* 0x000000010404a899 */ /* 0x000fe200080006ff */
[----:B------:R-:W-:Y:S02]  /*0f70*/  LEA.HI.X.SX32 R33, R5, R6, 0x1, P1 ;  /* 0x0000000605217211 */ /* 0x000fe400008f0eff */
[----:B------:R-:W-:Y:S02]  /*0f80*/  ISETP.EQ.U32.AND P1, PT, RZ, UR19, P0 ;  /* 0x00000013ff007c0c */ /* 0x000fe40008722070 */
[----:B------:R-:W-:Y:S02]  /*0f90*/  LEA R3, R2, R5, 0x3 ;  /* 0x0000000502037211 */ /* 0x000fe400078e18ff */
[----:B------:R-:W-:Y:S02]  /*0fa0*/  LOP3.LUT R2, R4, 0x90, R7, 0x78, !PT ;  /* 0x0000009004027812 */ /* 0x000fe400078e7807 */
[----:B------:R-:W-:-:S02]  /*0fb0*/  LEA R30, P2, R3, R30, 0x1 ;  /* 0x0000001e031e7211 */ /* 0x000fc400078408ff */
[----:B------:R-:W-:Y:S02]  /*0fc0*/  PRMT R25, RZ, 0x7610, R25 ;  /* 0x00007610ff197816 */ /* 0x000fe40000000019 */
[----:B------:R-:W-:Y:S02]  /*0fd0*/  LEA.HI.X.SX32 R31, R3, R6, 0x1, P2 ;  /* 0x00000006031f7211 */ /* 0x000fe400010f0eff */
[----:B------:R-:W-:Y:S01]  /*0fe0*/  PRMT R27, RZ, 0x7610, R27 ;  /* 0x00007610ff1b7816 */ /* 0x000fe2000000001b */
[----:B--2---:R0:W-:Y:S04]  /*0ff0*/  STS.U16 [R2+UR10+0x1000], R9 ;  /* 0x0010000902007988 */ /* 0x0041e8000800040a */
[----:B---3--:R0:W-:Y:S01]  /*1000*/  STS.U16 [R2+UR10+0x1100], R11 ;  /* 0x0011000b02007988 */ /* 0x0081e2000800040a */
[----:B-1----:R1:W-:Y:S06]  /*1010*/  MEMBAR.ALL.CTA ;  /* 0x0000000000007992 */ /* 0x0023ec0000008000 */
[----:B-1----:R-:W-:Y:S04]  /*1020*/  FENCE.VIEW.ASYNC.S ;  /* 0x00000000000073c6 */ /* 0x002fe80000000000 */
[----:B------:R-:W1:Y:S02]  /*1030*/  FENCE.VIEW.ASYNC.S ;  /* 0x00000000000073c6 */ /* 0x000e640000000000 */
[----:B-1----:R0:W1:Y:S02]  /*1040*/  @!UP0 SYNCS.EXCH.64 URZ, [UR10+0x1200], UR4 ;  /* 0x001200040aff85b2 */ /* 0x0020640008000100 */
[----:B-1----:R-:W-:Y:S06]  /*1050*/  BAR.SYNC.DEFER_BLOCKING 0x0 ;  /* 0x0000000000007b1d */ /* 0x002fec0000010000 */
[----:B0-----:R-:W-:Y:S05]  /*1060*/  @!P1 BRA `(.L_x_6) ;  /* 0x0000000000409947 */ /* 0x001fea0003800000 */
[----:B------:R-:W-:Y:S02]  /*1070*/  USHF.R.U32.HI UR12, URZ, 0x4, UR10 ;  /* 0x00000004ff0c7899 */ /* 0x000fe4000801160a */
[----:B------:R-:W-:Y:S02]  /*1080*/  UIADD3 UR4, UPT, UPT, UR10, 0x1000, URZ ;  /* 0x000010000a047890 */ /* 0x000fe4000fffe0ff */
[----:B------:R-:W-:Y:S02]  /*1090*/  USGXT.U32 UR12, UR12, 0xe ;  /* 0x0000000e0c0c789a */ /* 0x000fe40008000000 */
[----:B------:R-:W-:Y:S02]  /*10a0*/  USHF.R.U32.HI UR4, URZ, 0x4, UR4 ;  /* 0x00000004ff047899 */ /* 0x000fe40008011604 */
[----:B------:R-:W-:Y:S02]  /*10b0*/  ULOP3.LUT UR12, UR12, 0x800000, URZ, 0xfc, !UPT ;  /* 0x008000000c0c7892 */ /* 0x000fe4000f8efcff */
[----:B------:R-:W-:Y:S01]  /*10c0*/  USGXT.U32 UR14, UR4, 0xe ;  /* 0x0000000e040e789a */ /* 0x000fe20008000000 */
[----:B------:R-:W-:-:S02]  /*10d0*/  UMOV UR5, URZ ;  /* 0x000000ff00057c82 */ /* 0x000fc40008000000 */
[----:B------:R-:W-:Y:S01]  /*10e0*/  UMOV UR4, UR16 ;  /* 0x0000001000047c82 */ /* 0x000fe20008000000 */
[----:B------:R-:W-:Y:S01]  /*10f0*/  UMOV UR20, 0x0 ;  /* 0x0000000000147882 */ /* 0x000fe20000000000 */
[----:B------:R-:W-:Y:S01]  /*1100*/  UMOV UR21, 0x8048490 ;  /* 0x0804849000157882 */ /* 0x000fe20000000000 */
[----:B------:R-:W-:Y:S01]  /*1110*/  UMOV UR13, 0x40004040 ;  /* 0x40004040000d7882 */ /* 0x000fe20000000000 */
[----:B------:R-:W-:Y:S01]  /*1120*/  UMOV UR15, 0xc0004010 ;  /* 0xc0004010000f7882 */ /* 0x000fe20000000000 */
[----:B------:R-:W-:Y:S01]  /*1130*/  UMOV UR4, UR4 ;  /* 0x0000000400047c82 */ /* 0x000fe20008000000 */
[----:B------:R0:W-:Y:S01]  /*1140*/  UTCHMMA gdesc[UR12], gdesc[UR14], tmem[UR29], tmem[UR20], idesc[UR21], !UPT ;  /* 0x00ff140e0c0075ea */ /* 0x0001e2000f80001d */
[----:B------:R0:W-:Y:S01]  /*1150*/  UTCBAR [UR4], URZ ;  /* 0x000000ff040073e9 */ /* 0x0001e200080000ff */
[----:B------:R-:W-:Y:S02]  /*1160*/  NOP ;  /* 0x0000000000007918 */ /* 0x000fe40000000000 */
.L_x_6:
[----:B------:R-:W-:Y:S05]  /*1170*/  @!P0 BRA `(.L_x_7) ;  /* 0x0000000000088947 */ /* 0x000fea0003800000 */
[----:B------:R-:W1:Y:S02]  /*1180*/  SYNCS.PHASECHK.TRANS64.TRYWAIT P2, [UR10+0x1200], RZ ;  /* 0x001200ffff0075a7 */ /* 0x000e64000804110a */
[----:B-1----:R-:W-:Y:S05]  /*1190*/  @!P2 BRA `(.L_x_8) ;  /* 0x0000002c00cca947 */ /* 0x002fea0003800000 */
.L_x_7:
[----:B------:R-:W-:Y:S06]  /*11a0*/  BAR.SYNC.DEFER_BLOCKING 0x0 ;  /* 0x0000000000007b1d */ /* 0x000fec0000010000 */
[----:B0-----:R-:W0:Y:S01]  /*11b0*/  LDCU UR4, c[0x0][0x3a8] ;  /* 0x00007500ff0477ac */ /* 0x001e220008000800 */
[----:B------:R-:W0:Y:S01]  /*11c0*/  LDTM.x16 R4, tmem[UR11+0x10] ;  /* 0x0000100b000479ee */ /* 0x000e220008240000 */
[----:B------:R-:W1:Y:S01]  /*11d0*/  @!P6 SYNCS.CCTL.IV [UR10+0x1200] ;  /* 0x00120000ff00e9b1 */ /* 0x000e62000800000a */
[----:B------:R-:W-:Y:S01]  /*11e0*/  NOP ;  /* 0x0000000000007918 */ /* 0x000fe20000000000 */
[----:B------:R2:W5:Y:S04]  /*11f0*/  @P0 LDG.E.U16 R25, desc[UR24][R32.64] ;  /* 0x0000001820190981 */ /* 0x000568000c1e1500 */
[----:B------:R2:W5:Y:S01]  /*1200*/  @P0 LDG.E.U16 R27, desc[UR24][R30.64] ;  /* 0x000000181e1b0981 */ /* 0x000562000c1e1500 */
[----:B------:R-:W-:Y:S01]  /*1210*/  UISETP.GT.AND UP0, UPT, UR6, -0x1, UPT ;  /* 0xffffffff0600788c */ /* 0x000fe2000bf04270 */
[----:B0-----:R-:W-:Y:S01]  /*1220*/  FMUL R5, R5, UR4 ;  /* 0x0000000405057c20 */ /* 0x001fe20008400000 */
[----:B------:R-:W-:Y:S01]  /*1230*/  FMUL R3, R6, UR4 ;  /* 0x0000000406037c20 */ /* 0x000fe20008400000 */
[----:B------:R-:W-:Y:S01]  /*1240*/  ISETP.GT.AND P4, PT, R0, RZ, PT ;  /* 0x000000ff0000720c */ /* 0x000fe20003f84270 */
[----:B------:R-:W-:Y:S01]  /*1250*/  FMUL R4, R4, UR4 ;  /* 0x0000000404047c20 */ /* 0x000fe20008400000 */
[----:B------:R-:W-:Y:S01]  /*1260*/  ISETP.GT.AND P3, PT, R0, 0x1, PT ;  /* 0x000000010000780c */ /* 0x000fe20003f64270 */
[----:B------:R-:W-:Y:S01]  /*1270*/  FMUL R7, R7, UR4 ;  /* 0x0000000407077c20 */ /* 0x000fe20008400000 */
[----:B------:R-:W-:Y:S01]  /*1280*/  PLOP3.LUT P2, PT, PT, PT, UP0, 0x80, 0x8 ;  /* 0x000000000008781c */ /* 0x000fe20003f4f008 */
[----:B------:R-:W-:Y:S01]  /*1290*/  FMUL R8, R8, UR4 ;  /* 0x0000000408087c20 */ /* 0x000fe20008400000 */
[----:B------:R-:W-:Y:S01]  /*12a0*/  ISETP.GT.AND P5, PT, R0, 0x2, PT ;  /* 0x000000020000780c */ /* 0x000fe20003fa4270 */
[----:B------:R-:W-:Y:S01]  /*12b0*/  FMUL R9, R9, UR4 ;  /* 0x0000000409097c20 */ /* 0x000fe20008400000 */
[----:B------:R-:W-:Y:S01]  /*12c0*/  FSEL R6, R5, -INF , P4 ;  /* 0xff80000005067808 */ /* 0x000fe20002000000 */
        /* <DEDUP_REMOVED lines=19> */
[----:B------:R-:W-:-:S02]  /*1400*/  FMNMX3 R9, R12, R6, R3, !PT ;  /* 0x000000060c097276 */ /* 0x000fc40007800003 */
[----:B------:R-:W-:Y:S02]  /*1410*/  FSEL R4, R10, -INF , P5 ;  /* 0xff8000000a047808 */ /* 0x000fe40002800000 */
[----:B------:R-:W-:Y:S02]  /*1420*/  FSEL R10, R11, -INF , P4 ;  /* 0xff8000000b0a7808 */ /* 0x000fe40002000000 */
[C---:B------:R-:W-:Y:S02]  /*1430*/  ISETP.GT.AND P2, PT, R0.reuse, 0x7, PT ;  /* 0x000000070000780c */ /* 0x040fe40003f44270 */
[----:B------:R-:W-:Y:S02]  /*1440*/  FMNMX3 R11, R9, R5, R8, !PT ;  /* 0x00000005090b7276 */ /* 0x000fe40007800008 */
[C---:B------:R-:W-:Y:S02]  /*1450*/  ISETP.GT.AND P3, PT, R0.reuse, 0x8, PT ;  /* 0x000000080000780c */ /* 0x040fe40003f64270 */
[----:B------:R-:W-:-:S02]  /*1460*/  ISETP.GT.AND P5, PT, R0, 0x9, PT ;  /* 0x000000090000780c */ /* 0x000fc40003fa4270 */
[----:B------:R-:W-:Y:S02]  /*1470*/  FSEL R9, R20, -INF , P2 ;  /* 0xff80000014097808 */ /* 0x000fe40001000000 */
[----:B------:R-:W-:Y:S02]  /*1480*/  FMNMX3 R11, R11, R7, R4, !PT ;  /* 0x000000070b0b7276 */ /* 0x000fe40007800004 */
[C---:B------:R-:W-:Y:S02]  /*1490*/  ISETP.GT.AND P4, PT, R0.reuse, 0xa, PT ;  /* 0x0000000a0000780c */ /* 0x040fe40003f84270 */
[----:B------:R-:W-:Y:S02]  /*14a0*/  ISETP.GT.AND P2, PT, R0, 0xb, PT ;  /* 0x0000000b0000780c */ /* 0x000fe40003f44270 */
[----:B------:R-:W-:Y:S02]  /*14b0*/  FSEL R13, R13, -INF , P3 ;  /* 0xff8000000d0d7808 */ /* 0x000fe40001800000 */
[----:B------:R-:W-:-:S02]  /*14c0*/  FSEL R14, R14, -INF , P5 ;  /* 0xff8000000e0e7808 */ /* 0x000fc40002800000 */
[----:B------:R-:W-:Y:S02]  /*14d0*/  FMNMX3 R11, R11, R10, R9, !PT ;  /* 0x0000000a0b0b7276 */ /* 0x000fe40007800009 */
[C---:B------:R-:W-:Y:S02]  /*14e0*/  ISETP.GT.AND P3, PT, R0.reuse, 0xc, PT ;  /* 0x0000000c0000780c */ /* 0x040fe40003f64270 */
[----:B------:R-:W-:Y:S02]  /*14f0*/  ISETP.GT.AND P5, PT, R0, 0xd, PT ;  /* 0x0000000d0000780c */ /* 0x000fe40003fa4270 */
[----:B------:R-:W-:Y:S02]  /*1500*/  FSEL R15, R15, -INF , P4 ;  /* 0xff8000000f0f7808 */ /* 0x000fe40002000000 */
[----:B------:R-:W-:Y:S02]  /*1510*/  FSEL R16, R16, -INF , P2 ;  /* 0xff80000010107808 */ /* 0x000fe40001000000 */
[----:B------:R-:W-:-:S02]  /*1520*/  FMNMX3 R11, R11, R13, R14, !PT ;  /* 0x0000000d0b0b7276 */ /* 0x000fc4000780000e */
[----:B------:R-:W-:Y:S02]  /*1530*/  ISETP.GT.AND P2, PT, R0, 0xe, PT ;  /* 0x0000000e0000780c */ /* 0x000fe40003f44270 */
[----:B------:R-:W-:Y:S02]  /*1540*/  FSEL R17, R17, -INF , P3 ;  /* 0xff80000011117808 */ /* 0x000fe40001800000 */
[----:B------:R-:W-:Y:S02]  /*1550*/  FSEL R18, R18, -INF , P5 ;  /* 0xff80000012127808 */ /* 0x000fe40002800000 */
[----:B------:R-:W-:Y:S02]  /*1560*/  FMNMX3 R11, R11, R15, R16, !PT ;  /* 0x0000000f0b0b7276 */ /* 0x000fe40007800010 */
[----:B------:R-:W-:Y:S02]  /*1570*/  FSEL R20, R19, -INF , P2 ;  /* 0xff80000013147808 */ /* 0x000fe40001000000 */
[----:B------:R-:W-:-:S04]  /*1580*/  FMNMX3 R11, R11, R17, R18, !PT ;  /* 0x000000110b0b7276 */ /* 0x000fc80007800012 */
[----:B------:R-:W-:-:S05]  /*1590*/  FMNMX3 R45, R11, -INF , R20, !PT ;  /* 0xff8000000b2d7876 */ /* 0x000fca0007800014 */
[--C-:B------:R-:W-:Y:S01]  /*15a0*/  FADD R3, R3, -R45.reuse ;  /* 0x8000002d03037221 */ /* 0x100fe20000000000 */
[--C-:B------:R-:W-:Y:S01]  /*15b0*/  FADD R11, R6, -R45.reuse ;  /* 0x8000002d060b7221 */ /* 0x100fe20000000000 */
[--C-:B------:R-:W-:Y:S01]  /*15c0*/  FADD R12, R12, -R45.reuse ;  /* 0x8000002d0c0c7221 */ /* 0x100fe20000000000 */
[--C-:B------:R-:W-:Y:S01]  /*15d0*/  FADD R4, R4, -R45.reuse ;  /* 0x8000002d04047221 */ /* 0x100fe20000000000 */
[----:B------:R-:W-:Y:S01]  /*15e0*/  FMUL R19, R3, 1.4426950216293334961 ;  /* 0x3fb8aa3b03137820 */ /* 0x000fe20000400000 */
[--C-:B------:R-:W-:Y:S01]  /*15f0*/  FADD R3, R5, -R45.reuse ;  /* 0x8000002d05037221 */ /* 0x100fe20000000000 */
[----:B------:R-:W-:Y:S01]  /*1600*/  FMUL R11, R11, 1.4426950216293334961 ;  /* 0x3fb8aa3b0b0b7820 */ /* 0x000fe20000400000 */
[----:B------:R-:W-:Y:S01]  /*1610*/  FMUL R12, R12, 1.4426950216293334961 ;  /* 0x3fb8aa3b0c0c7820 */ /* 0x000fe20000400000 */
[----:B------:R-:W-:Y:S01]  /*1620*/  MUFU.EX2 R5, R19 ;  /* 0x0000001300057308 */ /* 0x000fe20000000800 */
[----:B------:R-:W-:Y:S01]  /*1630*/  FMUL R21, R3, 1.4426950216293334961 ;  /* 0x3fb8aa3b03157820 */ /* 0x000fe20000400000 */
[--C-:B------:R-:W-:Y:S01]  /*1640*/  FADD R3, R8, -R45.reuse ;  /* 0x8000002d08037221 */ /* 0x100fe20000000000 */
[----:B------:R-:W-:Y:S01]  /*1650*/  FMUL R4, R4, 1.4426950216293334961 ;  /* 0x3fb8aa3b04047820 */ /* 0x000fe20000400000 */
[--C-:B------:R-:W-:Y:S01]  /*1660*/  FADD R15, R15, -R45.reuse ;  /* 0x8000002d0f0f7221 */ /* 0x100fe20000000000 */
[--C-:B------:R-:W-:Y:S01]  /*1670*/  FADD R16, R16, -R45.reuse ;  /* 0x8000002d10107221 */ /* 0x100fe20000000000 */
[----:B------:R-:W-:Y:S01]  /*1680*/  FMUL R22, R3, 1.4426950216293334961 ;  /* 0x3fb8aa3b03167820 */ /* 0x000fe20000400000 */
[--C-:B------:R-:W-:Y:S01]  /*1690*/  FADD R3, R7, -R45.reuse ;  /* 0x8000002d07037221 */ /* 0x100fe20000000000 */
[----:B------:R0:W-:Y:S01]  /*16a0*/  MUFU.EX2 R6, R12 ;  /* 0x0000000c00067308 */ /* 0x0001e20000000800 */
[--C-:B------:R-:W-:Y:S01]  /*16b0*/  FADD R17, R17, -R45.reuse ;  /* 0x8000002d11117221 */ /* 0x100fe20000000000 */
[----:B------:R-:W-:Y:S01]  /*16c0*/  FADD R18, R18, -R45 ;  /* 0x8000002d12127221 */ /* 0x000fe20000000000 */
[----:B------:R-:W-:Y:S01]  /*16d0*/  FMUL R15, R15, 1.4426950216293334961 ;  /* 0x3fb8aa3b0f0f7820 */ /* 0x000fe20000400000 */
[----:B------:R-:W-:Y:S01]  /*16e0*/  FMUL R16, R16, 1.4426950216293334961 ;  /* 0x3fb8aa3b10107820 */ /* 0x000fe20000400000 */
[----:B------:R-:W-:Y:S01]  /*16f0*/  FMUL R17, R17, 1.4426950216293334961 ;  /* 0x3fb8aa3b11117820 */ /* 0x000fe20000400000 */
[----:B------:R-:W-:-:S02]  /*1700*/  FMUL R18, R18, 1.4426950216293334961 ;  /* 0x3fb8aa3b12127820 */ /* 0x000fc40000400000 */
[----:B------:R-:W3:Y:S01]  /*1710*/  MUFU.EX2 R11, R11 ;  /* 0x0000000b000b7308 */ /* 0x000ee20000000800 */
[----:B0-----:R-:W-:Y:S01]  /*1720*/  FMUL R12, R3, 1.4426950216293334961 ;  /* 0x3fb8aa3b030c7820 */ /* 0x001fe20000400000 */
[----:B------:R-:W-:-:S04]  /*1730*/  FADD R3, R10, -R45 ;  /* 0x8000002d0a037221 */ /* 0x000fc80000000000 */
[----:B------:R-:W-:Y:S01]  /*1740*/  FMUL R19, R3, 1.4426950216293334961 ;  /* 0x3fb8aa3b03137820 */ /* 0x000fe20000400000 */
[--C-:B------:R-:W-:Y:S01]  /*1750*/  FADD R3, R9, -R45.reuse ;  /* 0x8000002d09037221 */ /* 0x100fe20000000000 */
[----:B------:R0:W4:Y:S08]  /*1760*/  MUFU.EX2 R8, R21 ;  /* 0x0000001500087308 */ /* 0x0001300000000800 */
[----:B------:R-:W1:Y:S01]  /*1770*/  MUFU.EX2 R7, R22 ;  /* 0x0000001600077308 */ /* 0x000e620000000800 */
[----:B0-----:R-:W-:Y:S01]  /*1780*/  FMUL R21, R3, 1.4426950216293334961 ;  /* 0x3fb8aa3b03157820 */ /* 0x001fe20000400000 */
[----:B------:R-:W-:-:S04]  /*1790*/  FADD R3, R13, -R45 ;  /* 0x8000002d0d037221 */ /* 0x000fc80000000000 */
[----:B------:R-:W-:Y:S01]  /*17a0*/  FMUL R23, R3, 1.4426950216293334961 ;  /* 0x3fb8aa3b03177820 */ /* 0x000fe20000400000 */
[----:B------:R-:W-:Y:S01]  /*17b0*/  FADD R3, R14, -R45 ;  /* 0x8000002d0e037221 */ /* 0x000fe20000000000 */
[----:B------:R-:W0:Y:S03]  /*17c0*/  MUFU.EX2 R12, R12 ;  /* 0x0000000c000c7308 */ /* 0x000e260000000800 */
[----:B------:R-:W-:-:S05]  /*17d0*/  FMUL R3, R3, 1.4426950216293334961 ;  /* 0x3fb8aa3b03037820 */ /* 0x000fca0000400000 */
[----:B------:R3:W0:Y:S08]  /*17e0*/  MUFU.EX2 R10, R4 ;  /* 0x00000004000a7308 */ /* 0x0006300000000800 */
[----:B------:R0:W1:Y:S01]  /*17f0*/  MUFU.EX2 R9, R19 ;  /* 0x0000001300097308 */ /* 0x0000620000000800 */
[----:B---3--:R-:W-:-:S07]  /*1800*/  FADD R4, R6, R11 ;  /* 0x0000000b06047221 */ /* 0x008fce0000000000 */
[----:B------:R3:W-:Y:S01]  /*1810*/  MUFU.EX2 R24, R3 ;  /* 0x0000000300187308 */ /* 0x0007e20000000800 */
[----:B0-----:R-:W-:Y:S01]  /*1820*/  FADD R19, R5, R4 ;  /* 0x0000000405137221 */ /* 0x001fe20000000000 */
[----:B----4-:R-:W-:-:S03]  /*1830*/  F2FP.BF16.F32.PACK_AB R5, R8, R5 ;  /* 0x000000050805723e */ /* 0x010fc600000010ff */
[----:B------:R-:W-:-:S03]  /*1840*/  FADD R4, R8, R19 ;  /* 0x0000001308047221 */ /* 0x000fc60000000000 */
[----:B------:R-:W-:Y:S01]  /*1850*/  MUFU.EX2 R13, R21 ;  /* 0x00000015000d7308 */ /* 0x000fe20000000800 */
[----:B---3--:R-:W-:Y:S01]  /*1860*/  FADD R3, R20, -R45 ;  /* 0x8000002d14037221 */ /* 0x008fe20000000000 */
[----:B-1----:R-:W-:-:S03]  /*1870*/  FADD R19, R7, R4 ;  /* 0x0000000407137221 */ /* 0x002fc60000000000 */
[----:B------:R-:W-:Y:S01]  /*1880*/  FMUL R3, R3, 1.4426950216293334961 ;  /* 0x3fb8aa3b03037820 */ /* 0x000fe20000400000 */
[----:B------:R-:W-:Y:S02]  /*1890*/  FADD R19, R12, R19 ;  /* 0x000000130c137221 */ /* 0x000fe40000000000 */
[----:B------:R-:W0:Y:S02]  /*18a0*/  MUFU.EX2 R14, R23 ;  /* 0x00000017000e7308 */ /* 0x000e240000000800 */
[----:B------:R-:W-:-:S04]  /*18b0*/  FADD R4, R10, R19 ;  /* 0x000000130a047221 */ /* 0x000fc80000000000 */
[----:B------:R-:W-:Y:S02]  /*18c0*/  FADD R4, R9, R4 ;  /* 0x0000000409047221 */ /* 0x000fe40000000000 */
[----:B------:R-:W1:Y:S08]  /*18d0*/  MUFU.EX2 R15, R15 ;  /* 0x0000000f000f7308 */ /* 0x000e700000000800 */
[----:B------:R-:W-:Y:S01]  /*18e0*/  MUFU.EX2 R22, R16 ;  /* 0x0000001000167308 */ /* 0x000fe20000000800 */
[----:B0-----:R-:W-:-:S07]  /*18f0*/  F2FP.BF16.F32.PACK_AB R8, R14, R13 ;  /* 0x0000000d0e08723e */ /* 0x001fce00000010ff */
[----:B------:R0:W3:Y:S08]  /*1900*/  MUFU.EX2 R21, R17 ;  /* 0x0000001100157308 */ /* 0x0000f00000000800 */
[----:B------:R-:W-:Y:S01]  /*1910*/  MUFU.EX2 R20, R18 ;  /* 0x0000001200147308 */ /* 0x000fe20000000800 */
[----:B0-----:R-:W-:Y:S01]  /*1920*/  FADD R17, R13, R4 ;  /* 0x000000040d117221 */ /* 0x001fe20000000000 */
[----:B------:R-:W-:-:S02]  /*1930*/  F2FP.BF16.F32.PACK_AB R4, R11, R6 ;  /* 0x000000060b04723e */ /* 0x000fc400000010ff */
[----:B------:R-:W-:Y:S01]  /*1940*/  F2FP.BF16.F32.PACK_AB R6, R12, R7 ;  /* 0x000000070c06723e */ /* 0x000fe200000010ff */
[----:B------:R-:W-:Y:S01]  /*1950*/  FADD R17, R14, R17 ;  /* 0x000000110e117221 */ /* 0x000fe20000000000 */
[----:B------:R-:W-:Y:S01]  /*1960*/  F2FP.BF16.F32.PACK_AB R7, R9, R10 ;  /* 0x0000000a0907723e */ /* 0x000fe200000010ff */
[----:B------:R-:W-:Y:S01]  /*1970*/  FADD R12, -R45, -INF ;  /* 0xff8000002d0c7421 */ /* 0x000fe20000000100 */
[----:B------:R-:W0:Y:S01]  /*1980*/  MUFU.EX2 R3, R3 ;  /* 0x0000000300037308 */ /* 0x000e220000000800 */
[----:B------:R-:W-:Y:S01]  /*1990*/  FADD R14, R24, R17 ;  /* 0x00000011180e7221 */ /* 0x000fe20000000000 */
[----:B-1----:R-:W-:Y:S02]  /*19a0*/  F2FP.BF16.F32.PACK_AB R9, R15, R24 ;  /* 0x000000180f09723e */ /* 0x002fe400000010ff */
[----:B---3--:R-:W-:Y:S02]  /*19b0*/  F2FP.BF16.F32.PACK_AB R10, R21, R22 ;  /* 0x00000016150a723e */ /* 0x008fe400000010ff */
[----:B0-----:R-:W-:Y:S01]  /*19c0*/  F2FP.BF16.F32.PACK_AB R11, R3, R20 ;  /* 0x00000014030b723e */ /* 0x001fe200000010ff */
[----:B--2---:R-:W-:Y:S06]  /*19d0*/  @!P0 BRA `(.L_x_9) ;  /* 0x0000000000048947 */ /* 0x004fec0003800000 */
[----:B------:R0:W-:Y:S02]  /*19e0*/  STTM.x8 tmem[UR11+0x20], R4 ;  /* 0x00002004000079ed */ /* 0x0001e400081c000b */
.L_x_9:
[----:B-----5:R1:W-:Y:S01]  /*19f0*/  STS.U16 [R2+UR10+0x1000], R25 ;  /* 0x0010001902007988 */ /* 0x0203e2000800040a */
[----:B------:R-:W-:Y:S01]  /*1a00*/  FMUL R23, R12, 1.4426950216293334961 ;  /* 0x3fb8aa3b0c177820 */ /* 0x000fe20000400000 */
[----:B------:R-:W-:Y:S02]  /*1a10*/  FADD R29, R15, R14 ;  /* 0x0000000e0f1d7221 */ /* 0x000fe40000000000 */
[----:B------:R1:W-:Y:S02]  /*1a20*/  STS.U16 [R2+UR10+0x1100], R27 ;  /* 0x0011001b02007988 */ /* 0x0003e4000800040a */
[----:B------:R-:W-:Y:S01]  /*1a30*/  FADD R22, R22, R29 ;  /* 0x0000001d16167221 */ /* 0x000fe20000000000 */
[----:B------:R-:W2:Y:S01]  /*1a40*/  MUFU.EX2 R23, R23 ;  /* 0x0000001700177308 */ /* 0x000ea20000000800 */
[----:B------:R-:W3:Y:S02]  /*1a50*/  FENCE.VIEW.ASYNC.T ;  /* 0x00000000000073c6 */ /* 0x000ee40000000200 */
[----:B---3--:R-:W-:Y:S06]  /*1a60*/  BAR.SYNC.DEFER_BLOCKING 0x0 ;  /* 0x0000000000007b1d */ /* 0x008fec0000010000 */
[----:B0-----:R-:W0:Y:S01]  /*1a70*/  LDTM.x16 R4, tmem[UR11] ;  /* 0x0000000b000479ee */ /* 0x001e220008240000 */
[----:B------:R-:W-:Y:S01]  /*1a80*/  NOP ;  /* 0x0000000000007918 */ /* 0x000fe20000000000 */
[----:B-1----:R-:W-:Y:S05]  /*1a90*/  @!P0 BRA `(.L_x_10) ;  /* 0x0000000000448947 */ /* 0x002fea0003800000 */
[C---:B0-2---:R-:W-:Y:S01]  /*1aa0*/  FMUL R4, R23.reuse, R4 ;  /* 0x0000000417047220 */ /* 0x045fe20000400000 */
[C---:B------:R-:W-:Y:S01]  /*1ab0*/  FMUL R5, R23.reuse, R5 ;  /* 0x0000000517057220 */ /* 0x040fe20000400000 */
        /* <DEDUP_REMOVED lines=13> */
[----:B------:R-:W-:-:S04]  /*1b90*/  FMUL R19, R23, R19 ;  /* 0x0000001317137220 */ /* 0x000fc80000400000 */
[----:B------:R1:W-:Y:S03]  /*1ba0*/  STTM.x16 tmem[UR11], R4 ;  /* 0x00000004000079ed */ /* 0x0003e6000824000b */
.L_x_10:
[----:B0-----:R-:W0:Y:S02]  /*1bb0*/  FENCE.VIEW.ASYNC.T ;  /* 0x00000000000073c6 */ /* 0x001e240000000200 */
[----:B0-----:R-:W-:Y:S01]  /*1bc0*/  BAR.SYNC.DEFER_BLOCKING 0x0 ;  /* 0x0000000000007b1d */ /* 0x001fe20000010000 */
[----:B------:R-:W-:Y:S01]  /*1bd0*/  FADD R21, R21, R22 ;  /* 0x0000001615157221 */ /* 0x000fe20000000000 */
[----:B------:R-:W-:Y:S01]  /*1be0*/  UIADD3 UR8, UPT, UPT, UR10, 0x1600, URZ ;  /* 0x000016000a087890 */ /* 0x000fe2000fffe0ff */
[----:B------:R-:W-:Y:S01]  /*1bf0*/  FSEL R45, R45, -INF , P0 ;  /* 0xff8000002d2d7808 */ /* 0x000fe20000000000 */
[----:B------:R-:W-:Y:S01]  /*1c00*/  UIADD3 UR30, UPT, UPT, UR27, 0x20, URZ ;  /* 0x000000201b1e7890 */ /* 0x000fe2000fffe0ff */
[----:B------:R-:W-:-:S04]  /*1c10*/  FADD R20, R20, R21 ;  /* 0x0000001514147221 */ /* 0x000fc80000000000 */
[----:B------:R-:W-:-:S04]  /*1c20*/  FADD R20, R3, R20 ;  /* 0x0000001403147221 */ /* 0x000fc80000000000 */
[----:B--2---:R-:W-:-:S05]  /*1c30*/  FADD R20, R23, R20 ;  /* 0x0000001417147221 */ /* 0x004fca0000000000 */
[----:B------:R-:W-:Y:S01]  /*1c40*/  FSEL R28, R20, 1, P0 ;  /* 0x3f800000141c7808 */ /* 0x000fe20000000000 */
[----:B------:R0:W-:Y:S06]  /*1c50*/  MEMBAR.ALL.CTA ;  /* 0x0000000000007992 */ /* 0x0001ec0000008000 */
[----:B0-----:R-:W0:Y:S02]  /*1c60*/  FENCE.VIEW.ASYNC.S ;  /* 0x00000000000073c6 */ /* 0x001e240000000000 */
[----:B0-----:R-:W-:Y:S06]  /*1c70*/  BAR.SYNC.DEFER_BLOCKING 0x0 ;  /* 0x0000000000007b1d */ /* 0x001fec0000010000 */
[----:B------:R-:W-:Y:S05]  /*1c80*/  @!P1 BRA `(.L_x_11) ;  /* 0x0000000000449947 */ /* 0x000fea0003800000 */
[----:B------:R-:W-:Y:S01]  /*1c90*/  UIADD3 UR4, UPT, UPT, UR10, 0x1000, URZ ;  /* 0x000010000a047890 */ /* 0x000fe2000fffe0ff */
[----:B------:R-:W-:Y:S01]  /*1ca0*/  BSSY.RECONVERGENT B0, `(.L_x_12) ;  /* 0x000000e000007945 */ /* 0x000fe20003800200 */
[----:B------:R-:W-:Y:S02]  /*1cb0*/  ELECT P0, URZ, PT ;  /* 0x0000000000ff782f */ /* 0x000fe40003800000 */
[----:B------:R-:W-:Y:S01]  /*1cc0*/  USHF.R.U32.HI UR4, URZ, 0x4, UR4 ;  /* 0x00000004ff047899 */ /* 0x000fe20008011604 */
[----:B------:R-:W-:Y:S01]  /*1cd0*/  UMOV UR12, 0x0 ;  /* 0x00000000000c7882 */ /* 0x000fe20000000000 */
[----:B------:R-:W-:Y:S02]  /*1ce0*/  UMOV UR13, 0x8040490 ;  /* 0x08040490000d7882 */ /* 0x000fe40000000000 */
[----:B------:R-:W-:Y:S01]  /*1cf0*/  USGXT.U32 UR4, UR4, 0xe ;  /* 0x0000000e0404789a */ /* 0x000fe20008000000 */
[----:B------:R-:W-:-:S08]  /*1d00*/  UMOV UR5, 0xc0004010 ;  /* 0xc000401000057882 */ /* 0x000fd00000000000 */
[----:B------:R0:W-:Y:S01]  /*1d10*/  UTCHMMA tmem[UR30], gdesc[UR4], tmem[UR27], tmem[UR12], idesc[UR13], UPT ;  /* 0x00ff0c041e0079ea */ /* 0x0001e2000b80001b */
[----:B------:R-:W-:Y:S05]  /*1d20*/  @!P0 BRA `(.L_x_13) ;  /* 0x0000000000148947 */ /* 0x000fea0003800000 */
[----:B0-----:R-:W-:Y:S01]  /*1d30*/  UMOV UR4, UR8 ;  /* 0x0000000800047c82 */ /* 0x001fe20008000000 */
[----:B------:R-:W-:Y:S02]  /*1d40*/  UMOV UR5, URZ ;  /* 0x000000ff00057c82 */ /* 0x000fe40008000000 */
[----:B------:R-:W-:Y:S02]  /*1d50*/  UMOV UR4, UR4 ;  /* 0x0000000400047c82 */ /* 0x000fe40008000000 */
[----:B------:R2:W-:Y:S01]  /*1d60*/  UTCBAR [UR4], URZ ;  /* 0x000000ff040073e9 */ /* 0x0005e200080000ff */
[----:B------:R-:W-:Y:S02]  /*1d70*/  NOP ;  /* 0x0000000000007918 */ /* 0x000fe40000000000 */
.L_x_13:
[----:B0-2---:R-:W-:Y:S05]  /*1d80*/  BSYNC.RECONVERGENT B0 ;  /* 0x0000000000007941 */ /* 0x005fea0003800200 */
.L_x_12:
[----:B------:R-:W-:Y:S05]  /*1d90*/  BRA `(.L_x_14) ;  /* 0x0000000000087947 */ /* 0x000fea0003800000 */
.L_x_11:
[----:B------:R-:W-:-:S09]  /*1da0*/  UISETP.GE.AND UP0, UPT, UR6, URZ, UPT ;  /* 0x000000ff0600728c */ /* 0x000fd2000bf06270 */
[----:B------:R-:W-:Y:S05]  /*1db0*/  BRA.U !UP0, `(.L_x_15) ;  /* 0x0000001508047547 */ /* 0x000fea000b800000 */
.L_x_14:
[----:B------:R-:W-:Y:S01]  /*1dc0*/  UIADD3 UR4, UPT, UPT, UR10, 0x1400, URZ ;  /* 0x000014000a047890 */ /* 0x000fe2000fffe0ff */
[----:B-1----:R-:W-:Y:S01]  /*1dd0*/  IMAD.MOV.U32 R8, RZ, RZ, RZ ;  /* 0x000000ffff087224 */ /* 0x002fe200078e00ff */
[----:B------:R-:W-:Y:S02]  /*1de0*/  USHF.L.U32 UR12, UR17, 0x4, URZ ;  /* 0x00000004110c7899 */ /* 0x000fe400080006ff */
[----:B------:R-:W-:Y:S02]  /*1df0*/  USHF.R.U32.HI UR18, URZ, 0x4, UR10 ;  /* 0x00000004ff127899 */ /* 0x000fe4000801160a */
[----:B------:R-:W-:Y:S02]  /*1e00*/  USHF.L.U32 UR13, UR9, 0x4, URZ ;  /* 0x00000004090d7899 */ /* 0x000fe400080006ff */
[----:B------:R-:W-:Y:S01]  /*1e10*/  USHF.R.U32.HI UR4, URZ, 0x4, UR4 ;  /* 0x00000004ff047899 */ /* 0x000fe20008011604 */
[----:B------:R-:W-:Y:S01]  /*1e20*/  MOV R3, UR12 ;  /* 0x0000000c00037c02 */ /* 0x000fe20008000f00 */
[----:B------:R-:W-:-:S02]  /*1e30*/  USHF.R.U32.HI UR16, URZ, 0x4, UR16 ;  /* 0x00000004ff107899 */ /* 0x000fc40008011610 */
[----:B------:R-:W-:Y:S02]  /*1e40*/  USGXT.U32 UR18, UR18, 0xe ;  /* 0x0000000e1212789a */ /* 0x000fe40008000000 */
[----:B------:R-:W-:Y:S02]  /*1e50*/  UIADD3 UR14, UPT, UPT, UR6, 0x70, URZ ;  /* 0x00000070060e7890 */ /* 0x000fe4000fffe0ff */
[----:B------:R-:W-:Y:S02]  /*1e60*/  USGXT.U32 UR20, UR4, 0xe ;  /* 0x0000000e0414789a */ /* 0x000fe40008000000 */
[----:B------:R-:W-:Y:S01]  /*1e70*/  UISETP.NE.U32.AND UP3, UPT, UR19, URZ, UPT ;  /* 0x000000ff1300728c */ /* 0x000fe2000bf65070 */
[----:B------:R-:W-:Y:S01]  /*1e80*/  UMOV UR15, 0x1 ;  /* 0x00000001000f7882 */ /* 0x000fe20000000000 */
[----:B------:R-:W0:Y:S01]  /*1e90*/  LDCU UR31, c[0x0][0x3a8] ;  /* 0x00007500ff1f77ac */ /* 0x000e220008000800 */
[----:B------:R-:W-:Y:S02]  /*1ea0*/  USGXT.U32 UR16, UR16, 0xe ;  /* 0x0000000e1010789a */ /* 0x000fe40008000000 */
[----:B------:R-:W-:Y:S01]  /*1eb0*/  ULOP3.LUT UR18, UR18, 0x800000, URZ, 0xfc, !UPT ;  /* 0x0080000012127892 */ /* 0x000fe2000f8efcff */
[----:B------:R-:W-:Y:S01]  /*1ec0*/  UMOV UR4, URZ ;  /* 0x000000ff00047c82 */ /* 0x000fe20008000000 */
[----:B------:R-:W-:Y:S01]  /*1ed0*/  UMOV UR5, URZ ;  /* 0x000000ff00057c82 */ /* 0x000fe20008000000 */
[----:B------:R-:W-:Y:S01]  /*1ee0*/  UMOV UR26, UR8 ;  /* 0x00000008001a7c82 */ /* 0x000fe20008000000 */
[----:B------:R-:W-:Y:S01]  /*1ef0*/  UMOV UR6, URZ ;  /* 0x000000ff00067c82 */ /* 0x000fe20008000000 */
[----:B------:R-:W-:-:S07]  /*1f00*/  UMOV UR17, UR13 ;  /* 0x0000000d00117c82 */ /* 0x000fce0008000000 */
.L_x_20:
[----:B------:R-:W-:Y:S01]  /*1f10*/  MOV R7, UR17 ;  /* 0x0000001100077c02 */ /* 0x000fe20008000f00 */
[----:B------:R-:W-:-:S04]  /*1f20*/  IMAD.U32 R5, RZ, RZ, UR17 ;  /* 0x00000011ff057e24 */ /* 0x000fc8000f8e00ff */
[----:B------:R-:W-:-:S04]  /*1f30*/  IMAD.WIDE R4, R5, 0x2, R36 ;  /* 0x0000000205047825 */ /* 0x000fc800078e0224 */
[----:B------:R-:W-:Y:S02]  /*1f40*/  IMAD.WIDE R6, R7, 0x2, R34 ;  /* 0x0000000207067825 */ /* 0x000fe400078e0222 */
[----:B------:R-:W2:Y:S04]  /*1f50*/  LDG.E.U16 R5, desc[UR24][R4.64] ;  /* 0x0000001804057981 */ /* 0x000ea8000c1e1500 */
[----:B------:R-:W3:Y:S01]  /*1f60*/  LDG.E.U16 R7, desc[UR24][R6.64] ;  /* 0x0000001806077981 */ /* 0x000ee2000c1e1500 */
[----:B------:R-:W-:Y:S01]  /*1f70*/  UMOV UR8, 0x1 ;  /* 0x0000000100087882 */ /* 0x000fe20000000000 */
[----:B------:R-:W-:Y:S01]  /*1f80*/  VOTEU.ALL UP0, P6 ;  /* 0x0000000000ff7886 */ /* 0x000fe20003000000 */
[----:B------:R-:W-:-:S04]  /*1f90*/  @!UP2 UIADD3 UR8, UPT, UPT, -UR8, 0x100000, URZ ;  /* 0x001000000808a890 */ /* 0x000fc8000fffe1ff */
[----:B------:R-:W-:Y:S02]  /*1fa0*/  @!UP2 USHF.L.U32 UR9, UR8, 0xb, URZ ;  /* 0x0000000b0809a899 */ /* 0x000fe400080006ff */
[----:B------:R-:W-:Y:S01]  /*1fb0*/  @!UP2 USHF.L.U32 UR8, UR8, 0x1, URZ ;  /* 0x000000010808a899 */ /* 0x000fe200080006ff */
[----:B--2---:R1:W-:Y:S04]  /*1fc0*/  STS.U16 [R2+UR10+0x1200], R5 ;  /* 0x0012000502007988 */ /* 0x0043e8000800040a */
[----:B---3--:R1:W-:Y:S01]  /*1fd0*/  STS.U16 [R2+UR10+0x1300], R7 ;  /* 0x0013000702007988 */ /* 0x0083e2000800040a */
[----:B------:R2:W-:Y:S06]  /*1fe0*/  MEMBAR.ALL.CTA ;  /* 0x0000000000007992 */ /* 0x0005ec0000008000 */
[----:B--2---:R-:W-:Y:S04]  /*1ff0*/  FENCE.VIEW.ASYNC.S ;  /* 0x00000000000073c6 */ /* 0x004fe80000000000 */
[----:B------:R-:W2:Y:S02]  /*2000*/  FENCE.VIEW.ASYNC.S ;  /* 0x00000000000073c6 */ /* 0x000ea40000000000 */
[----:B--2---:R1:W2:Y:S02]  /*2010*/  @!UP0 SYNCS.EXCH.64 URZ, [UR10+0x1610], UR8 ;  /* 0x001610080aff85b2 */ /* 0x0042a40008000100 */
[----:B--2---:R-:W-:Y:S06]  /*2020*/  BAR.SYNC.DEFER_BLOCKING 0x0 ;  /* 0x0000000000007b1d */ /* 0x004fec0000010000 */
[----:B-1----:R-:W-:Y:S05]  /*2030*/  BRA.U UP3, `(.L_x_16) ;  /* 0x00000001032c7547 */ /* 0x002fea000b800000 */
[----:B------:R-:W-:Y:S01]  /*2040*/  UIADD3 UR8, UPT, UPT, UR10, 0x1610, URZ ;  /* 0x000016100a087890 */ /* 0x000fe2000fffe0ff */
[----:B------:R-:W-:Y:S01]  /*2050*/  UMOV UR9, URZ ;  /* 0x000000ff00097c82 */ /* 0x000fe20008000000 */
[----:B------:R-:W-:Y:S01]  /*2060*/  UMOV UR19, 0x40004040 ;  /* 0x4000404000137882 */ /* 0x000fe20000000000 */
[----:B------:R-:W-:Y:S01]  /*2070*/  UMOV UR22, UR16 ;  /* 0x0000001000167c82 */ /* 0x000fe20008000000 */
[----:B------:R-:W-:Y:S01]  /*2080*/  UMOV UR23, 0xc0004010 ;  /* 0xc000401000177882 */ /* 0x000fe20000000000 */
[----:B------:R-:W-:Y:S01]  /*2090*/  UMOV UR32, 0x0 ;  /* 0x0000000000207882 */ /* 0x000fe20000000000 */
[----:B------:R-:W-:Y:S01]  /*20a0*/  UMOV UR33, 0x8048490 ;  /* 0x0804849000217882 */ /* 0x000fe20000000000 */
[----:B------:R-:W-:Y:S01]  /*20b0*/  UMOV UR8, UR8 ;  /* 0x0000000800087c82 */ /* 0x000fe20008000000 */
[----:B------:R1:W-:Y:S01]  /*20c0*/  UTCHMMA gdesc[UR18], gdesc[UR22], tmem[UR29], tmem[UR32], idesc[UR33], !UPT ;  /* 0x00ff2016120075ea */ /* 0x0003e2000f80001d */
[----:B------:R1:W-:Y:S01]  /*20d0*/  UTCBAR [UR8], URZ ;  /* 0x000000ff080073e9 */ /* 0x0003e200080000ff */
[----:B------:R-:W-:-:S02]  /*20e0*/  NOP ;  /* 0x0000000000007918 */ /* 0x000fc40000000000 */
.L_x_16:
[----:B------:R-:W2:Y:S01]  /*20f0*/  SYNCS.PHASECHK.TRANS64.TRYWAIT P0, [UR10+0x1610], RZ ;  /* 0x001610ffff0075a7 */ /* 0x000ea2000800110a */
[----:B------:R-:W-:Y:S01]  /*2100*/  IMAD.U32 R24, R8, -0x80000000, RZ ;  /* 0x8000000008187824 */ /* 0x000fe200078e00ff */
[----:B--2---:R-:W-:Y:S06]  /*2110*/  @!P0 BRA `(.L_x_17) ;  /* 0x0000001c00f88947 */ /* 0x004fec0003800000 */
.L_x_25:
[----:B------:R-:W-:Y:S01]  /*2120*/  BAR.SYNC.DEFER_BLOCKING 0x0 ;  /* 0x0000000000007b1d */ /* 0x000fe20000010000 */
[----:B------:R-:W-:-:S04]  /*2130*/  IMAD.WIDE R20, R3, 0x2, R32 ;  /* 0x0000000203147825 */ /* 0x000fc800078e0220 */
[----:B------:R-:W-:Y:S01]  /*2140*/  IMAD.WIDE R22, R3, 0x2, R30 ;  /* 0x0000000203167825 */ /* 0x000fe200078e021e */
[----:B------:R-:W2:Y:S01]  /*2150*/  LDTM.x16 R4, tmem[UR11+0x10] ;  /* 0x0000100b000479ee */ /* 0x000ea20008240000 */
[----:B------:R-:W2:Y:S01]  /*2160*/  @!P6 SYNCS.CCTL.IV [UR10+0x1610] ;  /* 0x00161000ff00e9b1 */ /* 0x000ea2000800000a */
[----:B------:R-:W-:Y:S01]  /*2170*/  NOP ;  /* 0x0000000000007918 */ /* 0x000fe20000000000 */
[----:B--2---:R-:W2:Y:S02]  /*2180*/  SYNCS.PHASECHK.TRANS64.TRYWAIT P0, [UR26], R24 ;  /* 0x00000018ff0075a7 */ /* 0x004ea4000800111a */
[----:B--2---:R-:W-:Y:S05]  /*2190*/  @!P0 BRA `(.L_x_18) ;  /* 0x0000001c00e48947 */ /* 0x004fea0003800000 */
.L_x_26:
[----:B------:R-:W2:Y:S04]  /*21a0*/  LDG.E.U16 R53, desc[UR24][R20.64] ;  /* 0x0000001814357981 */ /* 0x000ea8000c1e1500 */
[----:B------:R3:W4:Y:S01]  /*21b0*/  LDG.E.U16 R51, desc[UR24][R22.64] ;  /* 0x0000001816337981 */ /* 0x000722000c1e1500 */
[----:B-1----:R-:W-:Y:S01]  /*21c0*/  UIADD3 UR19, UP6, UPT, UR4, 0x12, URZ ;  /* 0x0000001204137890 */ /* 0x002fe2000ffde0ff */
[----:B0-----:R-:W-:Y:S01]  /*21d0*/  FMUL R14, R14, UR31 ;  /* 0x0000001f0e0e7c20 */ /* 0x001fe20008400000 */
[----:B------:R-:W-:Y:S01]  /*21e0*/  UIADD3 UR22, UP5, UPT, UR4, 0x13, URZ ;  /* 0x0000001304167890 */ /* 0x000fe2000ffbe0ff */
[----:B------:R-:W-:Y:S01]  /*21f0*/  FMUL R11, R11, UR31 ;  /* 0x0000001f0b0b7c20 */ /* 0x000fe20008400000 */
[----:B------:R-:W-:Y:S01]  /*2200*/  UIADD3.X UR21, UPT, UPT, URZ, UR5, URZ, UP6, !UPT ;  /* 0x00000005ff157290 */ /* 0x000fe2000b7fe4ff */
[----:B------:R-:W-:Y:S01]  /*2210*/  FMUL R25, R4, UR31 ;  /* 0x0000001f04197c20 */ /* 0x000fe20008400000 */
[----:B------:R-:W-:Y:S01]  /*2220*/  UIADD3 UR32, UP6, UPT, UR4, 0x1f, URZ ;  /* 0x0000001f04207890 */ /* 0x000fe2000ffde0ff */
[----:B------:R-:W-:Y:S01]  /*2230*/  FMUL R7, R7, UR31 ;  /* 0x0000001f07077c20 */ /* 0x000fe20008400000 */
[----:B------:R-:W-:Y:S01]  /*2240*/  UIADD3.X UR23, UPT, UPT, URZ, UR5, URZ, UP5, !UPT ;  /* 0x00000005ff177290 */ /* 0x000fe2000affe4ff */
[----:B---3--:R-:W-:Y:S01]  /*2250*/  FMUL R23, R8, UR31 ;  /* 0x0000001f08177c20 */ /* 0x008fe20008400000 */
[----:B------:R-:W-:Y:S01]  /*2260*/  UIADD3 UR34, UP5, UPT, UR4, 0x18, URZ ;  /* 0x0000001804227890 */ /* 0x000fe2000ffbe0ff */
[----:B------:R-:W-:Y:S01]  /*2270*/  FMUL R16, R16, UR31 ;  /* 0x0000001f10107c20 */ /* 0x000fe20008400000 */
[----:B------:R-:W-:Y:S01]  /*2280*/  UIADD3.X UR36, UPT, UPT, URZ, UR5, URZ, UP6, !UPT ;  /* 0x00000005ff247290 */ /* 0x000fe2000b7fe4ff */
[----:B------:R-:W-:Y:S01]  /*2290*/  ISETP.LT.U32.AND P0, PT, R0, UR32, PT ;  /* 0x0000002000007c0c */ /* 0x000fe2000bf01070 */
[----:B------:R-:W-:Y:S01]  /*22a0*/  UIADD3.X UR37, UPT, UPT, URZ, UR5, URZ, UP5, !UPT ;  /* 0x00000005ff257290 */ /* 0x000fe2000affe4ff */
[----:B------:R-:W-:Y:S01]  /*22b0*/  FMUL R18, R18, UR31 ;  /* 0x0000001f12127c20 */ /* 0x000fe20008400000 */
[----:B------:R-:W-:Y:S01]  /*22c0*/  UIADD3 UR38, UP6, UPT, UR4, 0x1e, URZ ;  /* 0x0000001e04267890 */ /* 0x000fe2000ffde0ff */
[----:B------:R-:W-:Y:S01]  /*22d0*/  ISETP.LT.U32.AND P3, PT, R0, UR34, PT ;  /* 0x0000002200007c0c */ /* 0x000fe2000bf61070 */
[----:B------:R-:W-:Y:S01]  /*22e0*/  UIADD3 UR33, UP5, UPT, UR4, 0x1a, URZ ;  /* 0x0000001a04217890 */ /* 0x000fe2000ffbe0ff */
[----:B------:R-:W-:Y:S01]  /*22f0*/  MOV R20, UR36 ;  /* 0x0000002400147c02 */ /* 0x000fe20008000f00 */
[----:B------:R-:W-:-:S02]  /*2300*/  UIADD3 UR8, UP4, UPT, UR4, 0x11, URZ ;  /* 0x0000001104087890 */ /* 0x000fc4000ff9e0ff */
[----:B------:R-:W-:Y:S01]  /*2310*/  UIADD3.X UR39, UPT, UPT, URZ, UR5, URZ, UP6, !UPT ;  /* 0x00000005ff277290 */ /* 0x000fe2000b7fe4ff */
[----:B------:R-:W-:Y:S01]  /*2320*/  ISETP.GT.U32.AND.EX P0, PT, R20, RZ, PT, P0 ;  /* 0x000000ff1400720c */ /* 0x000fe20003f04100 */
[----:B------:R-:W-:Y:S01]  /*2330*/  UIADD3.X UR36, UPT, UPT, URZ, UR5, URZ, UP5, !UPT ;  /* 0x00000005ff247290 */ /* 0x000fe2000affe4ff */
[C---:B------:R-:W-:Y:S01]  /*2340*/  ISETP.LT.U32.AND P1, PT, R0.reuse, UR38, PT ;  /* 0x0000002600007c0c */ /* 0x040fe2000bf21070 */
[----:B------:R-:W-:Y:S01]  /*2350*/  UIADD3 UR32, UP5, UPT, UR4, 0x19, URZ ;  /* 0x0000001904207890 */ /* 0x000fe2000ffbe0ff */
[C---:B------:R-:W-:Y:S01]  /*2360*/  ISETP.LT.U32.AND P5, PT, R0.reuse, UR33, PT ;  /* 0x0000002100007c0c */ /* 0x040fe2000bfa1070 */
[----:B------:R-:W-:Y:S01]  /*2370*/  UIADD3.X UR9, UPT, UPT, URZ, UR5, URZ, UP4, !UPT ;  /* 0x00000005ff097290 */ /* 0x000fe2000a7fe4ff */
[----:B------:R-:W-:Y:S01]  /*2380*/  IMAD.U32 R20, RZ, RZ, UR39 ;  /* 0x00000027ff147e24 */ /* 0x000fe2000f8e00ff */
[----:B------:R-:W-:Y:S01]  /*2390*/  UIADD3 UR35, UP4, UPT, UR4, 0x17, URZ ;  /* 0x0000001704237890 */ /* 0x000fe2000ff9e0ff */
[----:B------:R-:W-:Y:S01]  /*23a0*/  MOV R21, UR36 ;  /* 0x0000002400157c02 */ /* 0x000fe20008000f00 */
[----:B------:R-:W-:Y:S01]  /*23b0*/  UIADD3.X UR38, UPT, UPT, URZ, UR5, URZ, UP5, !UPT ;  /* 0x00000005ff267290 */ /* 0x000fe2000affe4ff */
[----:B------:R-:W-:Y:S01]  /*23c0*/  ISETP.LT.U32.AND P2, PT, R0, UR32, PT ;  /* 0x0000002000007c0c */ /* 0x000fe2000bf41070 */
[----:B------:R-:W-:Y:S01]  /*23d0*/  UIADD3.X UR36, UPT, UPT, URZ, UR5, URZ, UP4, !UPT ;  /* 0x00000005ff247290 */ /* 0x000fe2000a7fe4ff */
[----:B------:R-:W-:Y:S01]  /*23e0*/  ISETP.GT.U32.AND.EX P5, PT, R21, RZ, PT, P5 ;  /* 0x000000ff1500720c */ /* 0x000fe20003fa4150 */
[----:B------:R-:W-:Y:S01]  /*23f0*/  UIADD3 UR32, UP4, UPT, UR4, 0x16, URZ ;  /* 0x0000001604207890 */ /* 0x000fe2000ff9e0ff */
[----:B------:R-:W-:Y:S01]  /*2400*/  ISETP.GT.U32.AND.EX P1, PT, R20, RZ, PT, P1 ;  /* 0x000000ff1400720c */ /* 0x000fe20003f24110 */
[----:B------:R-:W-:Y:S01]  /*2410*/  IMAD.U32 R20, RZ, RZ, UR38 ;  /* 0x00000026ff147e24 */ /* 0x000fe2000f8e00ff */
[----:B------:R-:W-:Y:S01]  /*2420*/  MOV R21, UR37 ;  /* 0x0000002500157c02 */ /* 0x000fe20008000f00 */
[----:B------:R-:W-:Y:S01]  /*2430*/  UIADD3.X UR34, UPT, UPT, URZ, UR5, URZ, UP4, !UPT ;  /* 0x00000005ff227290 */ /* 0x000fe2000a7fe4ff */
[----:B------:R-:W-:Y:S01]  /*2440*/  ISETP.LT.U32.AND P4, PT, R0, UR35, PT ;  /* 0x0000002300007c0c */ /* 0x000fe2000bf81070 */
[----:B------:R-:W-:Y:S01]  /*2450*/  UIADD3 UR26, UP0, UPT, UR4, 0x14, URZ ;  /* 0x00000014041a7890 */ /* 0x000fe2000ff1e0ff */
[----:B------:R-:W-:Y:S01]  /*2460*/  ISETP.GT.U32.AND.EX P3, PT, R21, RZ, PT, P3 ;  /* 0x000000ff1500720c */ /* 0x000fe20003f64130 */
[----:B------:R-:W-:Y:S01]  /*2470*/  UIADD3 UR33, UP5, UPT, UR4, 0x15, URZ ;  /* 0x0000001504217890 */ /* 0x000fe2000ffbe0ff */
[----:B------:R-:W-:Y:S01]  /*2480*/  FSEL R21, R14, -INF , !P5 ;  /* 0xff8000000e157808 */ /* 0x000fe20006800000 */
[----:B------:R-:W-:Y:S01]  /*2490*/  FMUL R14, R13, UR31 ;  /* 0x0000001f0d0e7c20 */ /* 0x000fe20008400000 */
[----:B------:R-:W-:Y:S01]  /*24a0*/  ISETP.GT.U32.AND.EX P2, PT, R20, RZ, PT, P2 ;  /* 0x000000ff1400720c */ /* 0x000fe20003f44120 */
[----:B------:R-:W-:Y:S01]  /*24b0*/  IMAD.U32 R20, RZ, RZ, UR36 ;  /* 0x00000024ff147e24 */ /* 0x000fe2000f8e00ff */
[----:B------:R-:W-:Y:S01]  /*24c0*/  ISETP.LT.U32.AND P5, PT, R0, UR32, PT ;  /* 0x0000002000007c0c */ /* 0x000fe2000bfa1070 */
[----:B------:R-:W-:Y:S01]  /*24d0*/  FMUL R13, R12, UR31 ;  /* 0x0000001f0c0d7c20 */ /* 0x000fe20008400000 */
[----:B------:R-:W-:Y:S01]  /*24e0*/  MOV R22, UR34 ;  /* 0x0000002200167c02 */ /* 0x000fe20008000f00 */
[----:B------:R-:W-:Y:S01]  /*24f0*/  UIADD3.X UR32, UPT, UPT, URZ, UR5, URZ, UP0, !UPT ;  /* 0x00000005ff207290 */ /* 0x000fe200087fe4ff */
[----:B------:R-:W-:Y:S01]  /*2500*/  ISETP.GT.U32.AND.EX P4, PT, R20, RZ, PT, P4 ;  /* 0x000000ff1400720c */ /* 0x000fe20003f84140 */
[----:B------:R-:W-:Y:S01]  /*2510*/  UIADD3.X UR34, UPT, UPT, URZ, UR5, URZ, UP5, !UPT ;  /* 0x00000005ff227290 */ /* 0x000fe2000affe4ff */
[----:B------:R-:W-:Y:S01]  /*2520*/  FSEL R13, R13, -INF , !P3 ;  /* 0xff8000000d0d7808 */ /* 0x000fe20005800000 */
[----:B------:R-:W-:Y:S01]  /*2530*/  UIADD3 UR37, UP4, UPT, UR4, 0x1b, URZ ;  /* 0x0000001b04257890 */ /* 0x000fe2000ff9e0ff */
[----:B------:R-:W-:Y:S01]  /*2540*/  FSEL R12, R14, -INF , !P2 ;  /* 0xff8000000e0c7808 */ /* 0x000fe20005000000 */
[----:B------:R-:W-:Y:S01]  /*2550*/  UIADD3 UR35, UP5, UPT, UR4, 0x1c, URZ ;  /* 0x0000001c04237890 */ /* 0x000fe2000ffbe0ff */
[C---:B------:R-:W-:Y:S01]  /*2560*/  ISETP.LT.U32.AND P3, PT, R0.reuse, UR26, PT ;  /* 0x0000001a00007c0c */ /* 0x040fe2000bf61070 */
[----:B------:R-:W-:Y:S01]  /*2570*/  IMAD.U32 R14, RZ, RZ, UR34 ;  /* 0x00000022ff0e7e24 */ /* 0x000fe2000f8e00ff */
[----:B------:R-:W-:Y:S01]  /*2580*/  MOV R20, UR32 ;  /* 0x0000002000147c02 */ /* 0x000fe20008000f00 */
[----:B------:R-:W-:Y:S01]  /*2590*/  UIADD3 UR32, UP0, UPT, UR4, 0x1d, URZ ;  /* 0x0000001d04207890 */ /* 0x000fe2000ff1e0ff */
[----:B------:R-:W-:Y:S01]  /*25a0*/  ISETP.LT.U32.AND P2, PT, R0, UR33, PT ;  /* 0x0000002100007c0c */ /* 0x000fe2000bf41070 */
[----:B------:R-:W-:Y:S01]  /*25b0*/  UIADD3.X UR26, UPT, UPT, URZ, UR5, URZ, UP4, !UPT ;  /* 0x00000005ff1a7290 */ /* 0x000fe2000a7fe4ff */
[----:B------:R-:W-:Y:S01]  /*25c0*/  ISETP.GT.U32.AND.EX P3, PT, R20, RZ, PT, P3 ;  /* 0x000000ff1400720c */ /* 0x000fe20003f64130 */
[----:B------:R-:W-:Y:S01]  /*25d0*/  IMAD.U32 R20, RZ, RZ, UR23 ;  /* 0x00000017ff147e24 */ /* 0x000fe2000f8e00ff */
[----:B------:R-:W-:Y:S01]  /*25e0*/  ISETP.GT.U32.AND.EX P2, PT, R14, RZ, PT, P2 ;  /* 0x000000ff0e00720c */ /* 0x000fe20003f44120 */
[----:B------:R-:W-:Y:S01]  /*25f0*/  UIADD3.X UR23, UPT, UPT, URZ, UR5, URZ, UP0, !UPT ;  /* 0x00000005ff177290 */ /* 0x000fe200087fe4ff */
[----:B------:R-:W-:Y:S01]  /*2600*/  FMUL R14, R10, UR31 ;  /* 0x0000001f0a0e7c20 */ /* 0x000fe20008400000 */
[----:B------:R-:W-:Y:S01]  /*2610*/  UIADD3 UR4, UP0, UPT, UR4, 0x10, URZ ;  /* 0x0000001004047890 */ /* 0x000fe2000ff1e0ff */
[----:B------:R-:W-:Y:S01]  /*2620*/  FSEL R11, R11, -INF , !P4 ;  /* 0xff8000000b0b7808 */ /* 0x000fe20006000000 */
[----:B------:R-:W-:Y:S01]  /*2630*/  FMUL R10, R9, UR31 ;  /* 0x0000001f090a7c20 */ /* 0x000fe20008400000 */
[----:B------:R-:W-:-:S02]  /*2640*/  ISETP.GT.U32.AND.EX P5, PT, R22, RZ, PT, P5 ;  /* 0x000000ff1600720c */ /* 0x000fc40003fa4150 */
[----:B------:R-:W-:Y:S01]  /*2650*/  ISETP.LT.U32.AND P4, PT, R0, UR22, PT ;  /* 0x0000001600007c0c */ /* 0x000fe2000bf81070 */
[----:B------:R-:W-:Y:S01]  /*2660*/  UIADD3.X UR22, UPT, UPT, URZ, UR5, URZ, UP5, !UPT ;  /* 0x00000005ff167290 */ /* 0x000fe2000affe4ff */
[----:B------:R-:W-:Y:S01]  /*2670*/  FSEL R9, R14, -INF , !P5 ;  /* 0xff8000000e097808 */ /* 0x000fe20006800000 */
[----:B------:R-:W-:Y:S01]  /*2680*/  UIADD3.X UR5, UPT, UPT, URZ, UR5, URZ, UP0, !UPT ;  /* 0x00000005ff057290 */ /* 0x000fe200087fe4ff */
[----:B------:R-:W-:Y:S01]  /*2690*/  FSEL R8, R10, -INF , !P2 ;  /* 0xff8000000a087808 */ /* 0x000fe20005000000 */
[----:B------:R-:W-:Y:S01]  /*26a0*/  IMAD.U32 R14, RZ, RZ, UR9 ;  /* 0x00000009ff0e7e24 */ /* 0x000fe2000f8e00ff */
[----:B------:R-:W-:Y:S01]  /*26b0*/  ISETP.LT.U32.AND P5, PT, R0, UR19, PT ;  /* 0x0000001300007c0c */ /* 0x000fe2000bfa1070 */
[----:B------:R-:W-:Y:S01]  /*26c0*/  UMOV UR19, UR6 ;  /* 0x0000000600137c82 */ /* 0x000fe20008000000 */
[----:B------:R-:W-:Y:S02]  /*26d0*/  MOV R10, UR21 ;  /* 0x00000015000a7c02 */ /* 0x000fe40008000f00 */
[----:B------:R-:W-:-:S02]  /*26e0*/  ISETP.GT.U32.AND.EX P4, PT, R20, RZ, PT, P4 ;  /* 0x000000ff1400720c */ /* 0x000fc40003f84140 */
[----:B------:R-:W-:Y:S02]  /*26f0*/  FSEL R23, R23, -INF , !P3 ;  /* 0xff80000017177808 */ /* 0x000fe40005800000 */
[C---:B------:R-:W-:Y:S02]  /*2700*/  ISETP.LT.U32.AND P2, PT, R0.reuse, UR8, PT ;  /* 0x0000000800007c0c */ /* 0x040fe4000bf41070 */
[----:B------:R-:W-:Y:S02]  /*2710*/  ISETP.LT.U32.AND P3, PT, R0, UR4, PT ;  /* 0x0000000400007c0c */ /* 0x000fe4000bf61070 */
[----:B------:R-:W-:Y:S02]  /*2720*/  MOV R20, UR5 ;  /* 0x0000000500147c02 */ /* 0x000fe40008000f00 */
[----:B------:R-:W-:Y:S01]  /*2730*/  ISETP.GT.U32.AND.EX P5, PT, R10, RZ, PT, P5 ;  /* 0x000000ff0a00720c */ /* 0x000fe20003fa4150 */
[----:B------:R-:W-:Y:S01]  /*2740*/  FMUL R10, R6, UR31 ;  /* 0x0000001f060a7c20 */ /* 0x000fe20008400000 */
[----:B------:R-:W-:Y:S01]  /*2750*/  FMUL R6, R5, UR31 ;  /* 0x0000001f05067c20 */ /* 0x000fe20008400000 */
[----:B------:R-:W-:-:S02]  /*2760*/  ISETP.GT.U32.AND.EX P2, PT, R14, RZ, PT, P2 ;  /* 0x000000ff0e00720c */ /* 0x000fc40003f44120 */
[----:B------:R-:W-:Y:S01]  /*2770*/  ISETP.GT.U32.AND.EX P3, PT, R20, RZ, PT, P3 ;  /* 0x000000ff1400720c */ /* 0x000fe20003f64130 */
[----:B------:R-:W-:Y:S01]  /*2780*/  IMAD.U32 R20, RZ, RZ, UR26 ;  /* 0x0000001aff147e24 */ /* 0x000fe2000f8e00ff */
[----:B------:R-:W-:Y:S01]  /*2790*/  FSEL R5, R10, -INF , !P5 ;  /* 0xff8000000a057808 */ /* 0x000fe20006800000 */
[----:B------:R-:W-:Y:S01]  /*27a0*/  IMAD.U32 R10, RZ, RZ, UR23 ;  /* 0x00000017ff0a7e24 */ /* 0x000fe2000f8e00ff */
[----:B------:R-:W-:Y:S01]  /*27b0*/  FSEL R4, R6, -INF , !P2 ;  /* 0xff80000006047808 */ /* 0x000fe20005000000 */
[----:B------:R-:W-:Y:S01]  /*27c0*/  ULEA UR26, UR15, UR10, 0x3 ;  /* 0x0000000a0f1a7291 */ /* 0x000fe2000f8e18ff */
[----:B------:R-:W-:Y:S02]  /*27d0*/  FSEL R25, R25, -INF , !P3 ;  /* 0xff80000019197808 */ /* 0x000fe40005800000 */
[----:B------:R-:W-:Y:S01]  /*27e0*/  FSEL R6, R7, -INF , !P4 ;  /* 0xff80000007067808 */ /* 0x000fe20006000000 */
[----:B------:R-:W-:Y:S01]  /*27f0*/  UIADD3 UR26, UPT, UPT, UR26, 0x1600, URZ ;  /* 0x000016001a1a7890 */ /* 0x000fe2000fffe0ff */
[----:B------:R-:W-:-:S02]  /*2800*/  FMNMX3 R7, R25, R4, R5, !PT ;  /* 0x0000000419077276 */ /* 0x000fc40007800005 */
[C---:B------:R-:W-:Y:S02]  /*2810*/  ISETP.LT.U32.AND P2, PT, R0.reuse, UR35, PT ;  /* 0x0000002300007c0c */ /* 0x040fe4000bf41070 */
[----:B------:R-:W-:Y:S02]  /*2820*/  MOV R14, UR22 ;  /* 0x00000016000e7c02 */ /* 0x000fe40008000f00 */
[----:B------:R-:W-:Y:S02]  /*2830*/  FMNMX3 R7, R7, R6, R23, !PT ;  /* 0x0000000607077276 */ /* 0x000fe40007800017 */
[----:B------:R-:W-:Y:S02]  /*2840*/  ISETP.LT.U32.AND P5, PT, R0, UR32, PT ;  /* 0x0000002000007c0c */ /* 0x000fe4000bfa1070 */
[----:B------:R-:W-:Y:S02]  /*2850*/  ISETP.GT.U32.AND.EX P2, PT, R14, RZ, PT, P2 ;  /* 0x000000ff0e00720c */ /* 0x000fe40003f44120 */
[----:B------:R-:W-:-:S02]  /*2860*/  ISETP.LT.U32.AND P3, PT, R0, UR37, PT ;  /* 0x0000002500007c0c */ /* 0x000fc4000bf61070 */
[----:B------:R-:W-:Y:S02]  /*2870*/  FMNMX3 R14, R7, R8, R9, !PT ;  /* 0x00000008070e7276 */ /* 0x000fe40007800009 */
[----:B------:R-:W-:Y:S01]  /*2880*/  ISETP.GT.U32.AND.EX P5, PT, R10, RZ, PT, P5 ;  /* 0x000000ff0a00720c */ /* 0x000fe20003fa4150 */
[----:B------:R-:W-:Y:S01]  /*2890*/  FMUL R10, R15, UR31 ;  /* 0x0000001f0f0a7c20 */ /* 0x000fe20008400000 */
[----:B------:R-:W-:Y:S02]  /*28a0*/  ISETP.GT.U32.AND.EX P3, PT, R20, RZ, PT, P3 ;  /* 0x000000ff1400720c */ /* 0x000fe40003f64130 */
[----:B------:R-:W-:Y:S01]  /*28b0*/  FMNMX3 R7, R14, R11, R13, !PT ;  /* 0x0000000b0e077276 */ /* 0x000fe2000780000d */
[----:B------:R-:W-:Y:S01]  /*28c0*/  FMUL R14, R17, UR31 ;  /* 0x0000001f110e7c20 */ /* 0x000fe20008400000 */
[----:B------:R-:W-:Y:S02]  /*28d0*/  FSEL R15, R16, -INF , !P2 ;  /* 0xff800000100f7808 */ /* 0x000fe40005000000 */
[----:B------:R-:W-:-:S02]  /*28e0*/  FSEL R10, R10, -INF , !P3 ;  /* 0xff8000000a0a7808 */ /* 0x000fc40005800000 */
[----:B------:R-:W-:Y:S01]  /*28f0*/  FMNMX3 R16, R7, R12, R21, !PT ;  /* 0x0000000c07107276 */ /* 0x000fe20007800015 */
[----:B------:R-:W-:Y:S01]  /*2900*/  FMUL R7, R19, UR31 ;  /* 0x0000001f13077c20 */ /* 0x000fe20008400000 */
[----:B------:R-:W-:Y:S02]  /*2910*/  FSEL R17, R18, -INF , !P1 ;  /* 0xff80000012117808 */ /* 0x000fe40004800000 */
[----:B------:R-:W-:Y:S02]  /*2920*/  FSEL R14, R14, -INF , !P5 ;  /* 0xff8000000e0e7808 */ /* 0x000fe40006800000 */
[----:B------:R-:W-:Y:S02]  /*2930*/  FMNMX3 R16, R16, R10, R15, !PT ;  /* 0x0000000a10107276 */ /* 0x000fe4000780000f */
[----:B------:R-:W-:Y:S02]  /*2940*/  FSEL R7, R7, -INF , !P0 ;  /* 0xff80000007077808 */ /* 0x000fe40004000000 */
[----:B------:R-:W-:-:S04]  /*2950*/  FMNMX3 R16, R16, R14, R17, !PT ;  /* 0x0000000e10107276 */ /* 0x000fc80007800011 */
[----:B------:R-:W-:-:S05]  /*2960*/  FMNMX3 R44, R16, R7, R45, !PT ;  /* 0x00000007102c7276 */ /* 0x000fca000780002d */
[--C-:B------:R-:W-:Y:S01]  /*2970*/  FADD R25, R25, -R44.reuse ;  /* 0x8000002c19197221 */ /* 0x100fe20000000000 */
[--C-:B------:R-:W-:Y:S01]  /*2980*/  FADD R4, R4, -R44.reuse ;  /* 0x8000002c04047221 */ /* 0x100fe20000000000 */
[--C-:B------:R-:W-:Y:S01]  /*2990*/  FADD R5, R5, -R44.reuse ;  /* 0x8000002c05057221 */ /* 0x100fe20000000000 */
[--C-:B------:R-:W-:Y:S01]  /*29a0*/  FADD R6, R6, -R44.reuse ;  /* 0x8000002c06067221 */ /* 0x100fe20000000000 */
[----:B------:R-:W-:Y:S01]  /*29b0*/  FMUL R20, R25, 1.4426950216293334961 ;  /* 0x3fb8aa3b19147820 */ /* 0x000fe20000400000 */
[----:B------:R-:W-:Y:S01]  /*29c0*/  FMUL R19, R4, 1.4426950216293334961 ;  /* 0x3fb8aa3b04137820 */ /* 0x000fe20000400000 */
[--C-:B------:R-:W-:Y:S01]  /*29d0*/  FADD R23, R23, -R44.reuse ;  /* 0x8000002c17177221 */ /* 0x100fe20000000000 */
[----:B------:R-:W-:Y:S01]  /*29e0*/  FMUL R4, R5, 1.4426950216293334961 ;  /* 0x3fb8aa3b05047820 */ /* 0x000fe20000400000 */
[--C-:B------:R-:W-:Y:S01]  /*29f0*/  FADD R8, R8, -R44.reuse ;  /* 0x8000002c08087221 */ /* 0x100fe20000000000 */
        /* <DEDUP_REMOVED lines=9> */
[----:B------:R-:W-:Y:S01]  /*2a90*/  FADD R7, R7, -R44 ;  /* 0x8000002c07077221 */ /* 0x000fe20000000000 */
[----:B------:R-:W-:Y:S01]  /*2aa0*/  MUFU.EX2 R20, R20 ;  /* 0x0000001400147308 */ /* 0x000fe20000000800 */
[----:B------:R-:W-:Y:S01]  /*2ab0*/  FMUL R5, R6, 1.4426950216293334961 ;  /* 0x3fb8aa3b06057820 */ /* 0x000fe20000400000 */
[----:B------:R-:W-:Y:S01]  /*2ac0*/  FMUL R6, R23, 1.4426950216293334961 ;  /* 0x3fb8aa3b17067820 */ /* 0x000fe20000400000 */
[----:B------:R-:W-:Y:S01]  /*2ad0*/  FMUL R8, R8, 1.4426950216293334961 ;  /* 0x3fb8aa3b08087820 */ /* 0x000fe20000400000 */
[----:B------:R-:W-:Y:S01]  /*2ae0*/  FMUL R9, R9, 1.4426950216293334961 ;  /* 0x3fb8aa3b09097820 */ /* 0x000fe20000400000 */
[----:B------:R-:W-:Y:S01]  /*2af0*/  FMUL R11, R11, 1.4426950216293334961 ;  /* 0x3fb8aa3b0b0b7820 */ /* 0x000fe20000400000 */
[----:B------:R-:W-:Y:S01]  /*2b00*/  FMUL R13, R13, 1.4426950216293334961 ;  /* 0x3fb8aa3b0d0d7820 */ /* 0x000fe20000400000 */
[----:B------:R-:W-:Y:S01]  /*2b10*/  FMUL R12, R12, 1.4426950216293334961 ;  /* 0x3fb8aa3b0c0c7820 */ /* 0x000fe20000400000 */
[----:B------:R-:W0:Y:S01]  /*2b20*/  MUFU.EX2 R19, R19 ;  /* 0x0000001300137308 */ /* 0x000e220000000800 */
[----:B------:R-:W-:Y:S01]  /*2b30*/  FMUL R21, R21, 1.4426950216293334961 ;  /* 0x3fb8aa3b15157820 */ /* 0x000fe20000400000 */
[----:B------:R-:W-:Y:S01]  /*2b40*/  FMUL R10, R10, 1.4426950216293334961 ;  /* 0x3fb8aa3b0a0a7820 */ /* 0x000fe20000400000 */
[----:B------:R-:W-:Y:S01]  /*2b50*/  FMUL R15, R15, 1.4426950216293334961 ;  /* 0x3fb8aa3b0f0f7820 */ /* 0x000fe20000400000 */
[----:B------:R-:W-:Y:S01]  /*2b60*/  FMUL R14, R14, 1.4426950216293334961 ;  /* 0x3fb8aa3b0e0e7820 */ /* 0x000fe20000400000 */
[----:B------:R-:W-:Y:S01]  /*2b70*/  FMUL R17, R17, 1.4426950216293334961 ;  /* 0x3fb8aa3b11117820 */ /* 0x000fe20000400000 */
[----:B------:R-:W-:-:S02]  /*2b80*/  FMUL R7, R7, 1.4426950216293334961 ;  /* 0x3fb8aa3b07077820 */ /* 0x000fc40000400000 */
[----:B------:R-:W-:Y:S08]  /*2b90*/  MUFU.EX2 R4, R4 ;  /* 0x0000000400047308 */ /* 0x000ff00000000800 */
[----:B------:R-:W-:Y:S08]  /*2ba0*/  MUFU.EX2 R5, R5 ;  /* 0x0000000500057308 */ /* 0x000ff00000000800 */
[----:B------:R-:W-:Y:S08]  /*2bb0*/  MUFU.EX2 R6, R6 ;  /* 0x0000000600067308 */ /* 0x000ff00000000800 */
[----:B------:R-:W1:Y:S08]  /*2bc0*/  MUFU.EX2 R49, R8 ;  /* 0x0000000800317308 */ /* 0x000e700000000800 */
[----:B------:R0:W-:Y:S08]  /*2bd0*/  MUFU.EX2 R48, R9 ;  /* 0x0000000900307308 */ /* 0x0001f00000000800 */
[----:B------:R-:W3:Y:S01]  /*2be0*/  MUFU.EX2 R47, R11 ;  /* 0x0000000b002f7308 */ /* 0x000ee20000000800 */
[----:B0-----:R-:W-:Y:S01]  /*2bf0*/  FADD R9, R20, R19 ;  /* 0x0000001314097221 */ /* 0x001fe20000000000 */
[----:B------:R-:W-:-:S02]  /*2c00*/  F2FP.BF16.F32.PACK_AB R20, R19, R20 ;  /* 0x000000141314723e */ /* 0x000fc400000010ff */
[----:B-1----:R-:W-:Y:S01]  /*2c10*/  F2FP.BF16.F32.PACK_AB R22, R49, R6 ;  /* 0x000000063116723e */ /* 0x002fe200000010ff */
[----:B------:R-:W-:-:S03]  /*2c20*/  FADD R8, R4, R9 ;  /* 0x0000000904087221 */ /* 0x000fc60000000000 */
[----:B------:R-:W-:Y:S08]  /*2c30*/  MUFU.EX2 R46, R13 ;  /* 0x0000000d002e7308 */ /* 0x000ff00000000800 */
[----:B------:R-:W0:Y:S01]  /*2c40*/  MUFU.EX2 R43, R12 ;  /* 0x0000000c002b7308 */ /* 0x000e220000000800 */
[----:B---3--:R-:W-:-:S07]  /*2c50*/  F2FP.BF16.F32.PACK_AB R23, R47, R48 ;  /* 0x000000302f17723e */ /* 0x008fce00000010ff */
[----:B------:R1:W-:Y:S08]  /*2c60*/  MUFU.EX2 R42, R21 ;  /* 0x00000015002a7308 */ /* 0x0003f00000000800 */
[----:B------:R-:W3:Y:S01]  /*2c70*/  MUFU.EX2 R41, R10 ;  /* 0x0000000a00297308 */ /* 0x000ee20000000800 */
[----:B-1----:R-:W-:Y:S01]  /*2c80*/  F2FP.BF16.F32.PACK_AB R21, R5, R4 ;  /* 0x000000040515723e */ /* 0x002fe200000010ff */
[----:B------:R-:W-:Y:S01]  /*2c90*/  FADD R4, -R44, R45 ;  /* 0x0000002d2c047221 */ /* 0x000fe20000000100 */
[----:B0-----:R-:W-:Y:S01]  /*2ca0*/  F2FP.BF16.F32.PACK_AB R24, R43, R46 ;  /* 0x0000002e2b18723e */ /* 0x001fe200000010ff */
[----:B------:R-:W-:-:S02]  /*2cb0*/  FADD R5, R5, R8 ;  /* 0x0000000805057221 */ /* 0x000fc40000000000 */
[----:B------:R-:W-:Y:S02]  /*2cc0*/  FMUL R45, R4, 1.4426950216293334961 ;  /* 0x3fb8aa3b042d7820 */ /* 0x000fe40000400000 */
[----:B------:R-:W-:Y:S01]  /*2cd0*/  MUFU.EX2 R40, R15 ;  /* 0x0000000f00287308 */ /* 0x000fe20000000800 */
[----:B------:R-:W-:-:S04]  /*2ce0*/  FADD R50, R6, R5 ;  /* 0x0000000506327221 */ /* 0x000fc80000000000 */
[----:B------:R-:W-:-:S03]  /*2cf0*/  FADD R49, R49, R50 ;  /* 0x0000003231317221 */ /* 0x000fc60000000000 */
[----:B------:R-:W0:Y:S01]  /*2d00*/  MUFU.EX2 R39, R14 ;  /* 0x0000000e00277308 */ /* 0x000e220000000800 */
[----:B---3--:R-:W-:Y:S01]  /*2d10*/  F2FP.BF16.F32.PACK_AB R25, R41, R42 ;  /* 0x0000002a2919723e */ /* 0x008fe200000010ff */
[----:B------:R-:W-:-:S04]  /*2d20*/  FADD R48, R48, R49 ;  /* 0x0000003130307221 */ /* 0x000fc80000000000 */
[----:B------:R-:W-:Y:S02]  /*2d30*/  FADD R47, R47, R48 ;  /* 0x000000302f2f7221 */ /* 0x000fe40000000000 */
[----:B------:R-:W-:Y:S08]  /*2d40*/  MUFU.EX2 R38, R17 ;  /* 0x0000001100267308 */ /* 0x000ff00000000800 */
[----:B------:R-:W1:Y:S01]  /*2d50*/  MUFU.EX2 R29, R7 ;  /* 0x00000007001d7308 */ /* 0x000e620000000800 */
[----:B0-----:R-:W-:Y:S01]  /*2d60*/  F2FP.BF16.F32.PACK_AB R26, R39, R40 ;  /* 0x00000028271a723e */ /* 0x001fe200000010ff */
[----:B--2---:R0:W-:Y:S04]  /*2d70*/  STS.U16 [R2+UR10+0x1400], R53 ;  /* 0x0014003502007988 */ /* 0x0041e8000800040a */
[----:B----4-:R0:W-:Y:S02]  /*2d80*/  STS.U16 [R2+UR10+0x1500], R51 ;  /* 0x0015003302007988 */ /* 0x0101e4000800040a */
[----:B------:R-:W2:Y:S01]  /*2d90*/  MUFU.EX2 R45, R45 ;  /* 0x0000002d002d7308 */ /* 0x000ea20000000800 */
[----:B-1----:R-:W-:-:S04]  /*2da0*/  F2FP.BF16.F32.PACK_AB R27, R29, R38 ;  /* 0x000000261d1b723e */ /* 0x002fc800000010ff */
[----:B------:R1:W-:Y:S01]  /*2db0*/  STTM.x8 tmem[UR11+0x20], R20 ;  /* 0x00002014000079ed */ /* 0x0003e200081c000b */
[----:B------:R-:W3:Y:S02]  /*2dc0*/  FENCE.VIEW.ASYNC.T ;  /* 0x00000000000073c6 */ /* 0x000ee40000000200 */
[----:B---3--:R-:W-:Y:S06]  /*2dd0*/  BAR.SYNC.DEFER_BLOCKING 0x0 ;  /* 0x0000000000007b1d */ /* 0x008fec0000010000 */
[----:B------:R-:W2:Y:S01]  /*2de0*/  LDTM.x16 R4, tmem[UR11] ;  /* 0x0000000b000479ee */ /* 0x000ea20008240000 */
[----:B-1----:R-:W-:Y:S01]  /*2df0*/  FADD R20, R46, R47 ;  /* 0x0000002f2e147221 */ /* 0x002fe20000000000 */
[----:B------:R-:W-:-:S03]  /*2e00*/  NOP ;  /* 0x0000000000007918 */ /* 0x000fc60000000000 */
[----:B------:R-:W-:-:S04]  /*2e10*/  FADD R43, R43, R20 ;  /* 0x000000142b2b7221 */ /* 0x000fc80000000000 */
[----:B------:R-:W-:Y:S01]  /*2e20*/  FADD R42, R42, R43 ;  /* 0x0000002b2a2a7221 */ /* 0x000fe20000000000 */
[C---:B--2---:R-:W-:Y:S01]  /*2e30*/  FMUL R4, R45.reuse, R4 ;  /* 0x000000042d047220 */ /* 0x044fe20000400000 */
        /* <DEDUP_REMOVED lines=14> */
[----:B------:R-:W-:Y:S01]  /*2f20*/  FMUL R19, R45, R19 ;  /* 0x000000132d137220 */ /* 0x000fe20000400000 */
[----:B------:R-:W-:-:S03]  /*2f30*/  FADD R41, R41, R42 ;  /* 0x0000002a29297221 */ /* 0x000fc60000000000 */
[----:B------:R0:W-:Y:S01]  /*2f40*/  STTM.x16 tmem[UR11], R4 ;  /* 0x00000004000079ed */ /* 0x0001e2000824000b */
[----:B------:R-:W1:Y:S02]  /*2f50*/  FENCE.VIEW.ASYNC.T ;  /* 0x00000000000073c6 */ /* 0x000e640000000200 */
[----:B-1----:R-:W-:Y:S01]  /*2f60*/  BAR.SYNC.DEFER_BLOCKING 0x0 ;  /* 0x0000000000007b1d */ /* 0x002fe20000010000 */
[----:B------:R-:W-:-:S04]  /*2f70*/  FADD R40, R40, R41 ;  /* 0x0000002928287221 */ /* 0x000fc80000000000 */
[----:B------:R-:W-:-:S04]  /*2f80*/  FADD R39, R39, R40 ;  /* 0x0000002827277221 */ /* 0x000fc80000000000 */
[----:B------:R-:W-:-:S04]  /*2f90*/  FADD R38, R38, R39 ;  /* 0x0000002726267221 */ /* 0x000fc80000000000 */
[----:B------:R-:W-:Y:S01]  /*2fa0*/  FADD R38, R29, R38 ;  /* 0x000000261d267221 */ /* 0x000fe20000000000 */
[----:B------:R1:W-:Y:S06]  /*2fb0*/  MEMBAR.ALL.CTA ;  /* 0x0000000000007992 */ /* 0x0003ec0000008000 */
[----:B-1----:R-:W1:Y:S02]  /*2fc0*/  FENCE.VIEW.ASYNC.S ;  /* 0x00000000000073c6 */ /* 0x002e640000000000 */
[----:B-1----:R-:W-:Y:S06]  /*2fd0*/  BAR.SYNC.DEFER_BLOCKING 0x0 ;  /* 0x0000000000007b1d */ /* 0x002fec0000010000 */
[----:B------:R-:W-:Y:S05]  /*2fe0*/  BRA.U UP3, `(.L_x_19) ;  /* 0x0000000103247547 */ /* 0x000fea000b800000 */
[----:B------:R-:W-:Y:S01]  /*2ff0*/  UMOV UR8, UR26 ;  /* 0x0000001a00087c82 */ /* 0x000fe20008000000 */
[----:B------:R-:W-:Y:S01]  /*3000*/  UMOV UR9, URZ ;  /* 0x000000ff00097c82 */ /* 0x000fe20008000000 */
[----:B------:R-:W-:Y:S01]  /*3010*/  UMOV UR21, 0xc0004010 ;  /* 0xc000401000157882 */ /* 0x000fe20000000000 */
[----:B------:R-:W-:Y:S01]  /*3020*/  UMOV UR22, 0x0 ;  /* 0x0000000000167882 */ /* 0x000fe20000000000 */
[----:B------:R-:W-:Y:S01]  /*3030*/  UMOV UR23, 0x8040490 ;  /* 0x0804049000177882 */ /* 0x000fe20000000000 */
[----:B------:R-:W-:Y:S01]  /*3040*/  UMOV UR8, UR8 ;  /* 0x0000000800087c82 */ /* 0x000fe20008000000 */
[----:B------:R1:W-:Y:S01]  /*3050*/  UTCHMMA tmem[UR30], gdesc[UR20], tmem[UR27], tmem[UR22], idesc[UR23], UPT ;  /* 0x00ff16141e0079ea */ /* 0x0003e2000b80001b */
[----:B------:R1:W-:Y:S01]  /*3060*/  UTCBAR [UR8], URZ ;  /* 0x000000ff080073e9 */ /* 0x0003e200080000ff */
[----:B------:R-:W-:Y:S02]  /*3070*/  NOP ;  /* 0x0000000000007918 */ /* 0x000fe40000000000 */
.L_x_19:
[----:B------:R-:W-:Y:S01]  /*3080*/  UISETP.GE.U32.AND UP0, UPT, UR4, UR14, UPT ;  /* 0x0000000e0400728c */ /* 0x000fe2000bf06070 */
[----:B------:R-:W-:Y:S01]  /*3090*/  FFMA R28, R45, R28, R38 ;  /* 0x0000001c2d1c7223 */ /* 0x000fe20000000026 */
[----:B------:R-:W-:Y:S01]  /*30a0*/  UIADD3 UR15, UPT, UPT, UR15, 0x1, URZ ;  /* 0x000000010f0f7890 */ /* 0x000fe2000fffe0ff */
[----:B------:R-:W-:Y:S01]  /*30b0*/  IADD3 R3, PT, PT, R3, UR12, RZ ;  /* 0x0000000c03037c10 */ /* 0x000fe2000fffe0ff */
[----:B------:R-:W-:Y:S01]  /*30c0*/  UISETP.GE.U32.AND.EX UP0, UPT, UR5, URZ, UPT, UP0 ;  /* 0x000000ff0500728c */ /* 0x000fe2000bf06100 */
[----:B0-----:R-:W-:Y:S01]  /*30d0*/  IMAD.U32 R8, RZ, RZ, UR19 ;  /* 0x00000013ff087e24 */ /* 0x001fe2000f8e00ff */
[----:B------:R-:W-:Y:S01]  /*30e0*/  UISETP.GT.AND UP4, UPT, UR15, 0x1, UPT ;  /* 0x000000010f00788c */ /* 0x000fe2000bf84270 */
[----:B------:R-:W-:Y:S01]  /*30f0*/  MOV R45, R44 ;  /* 0x0000002c002d7202 */ /* 0x000fe20000000f00 */
[----:B------:R-:W-:Y:S02]  /*3100*/  UIADD3 UR17, UPT, UPT, UR13, UR17, URZ ;  /* 0x000000110d117290 */ /* 0x000fe4000fffe0ff */
[----:B-1----:R-:W-:-:S02]  /*3110*/  USEL UR8, URZ, 0x1, !UP4 ;  /* 0x00000001ff087887 */ /* 0x002fc4000e000000 */
[----:B------:R-:W-:Y:S02]  /*3120*/  USEL UR15, UR15, URZ, !UP4 ;  /* 0x000000ff0f0f7287 */ /* 0x000fe4000e000000 */
[----:B------:R-:W-:Y:S01]  /*3130*/  ULOP3.LUT UR6, UR6, UR8, URZ, 0x3c, !UPT ;  /* 0x0000000806067292 */ /* 0x000fe2000f8e3cff */
[----:B------:R-:W-:Y:S11]  /*3140*/  BRA.U !UP0, `(.L_x_20) ;  /* 0xffffffed08707547 */ /* 0x000ff6000b83ffff */
[----:B------:R-:W-:Y:S01]  /*3150*/  UISETP.GE.AND UP0, UPT, UR28, 0x1, UPT ;  /* 0x000000011c00788c */ /* 0x000fe2000bf06270 */
[----:B------:R-:W-:-:S08]  /*3160*/  IMAD.MOV.U32 R45, RZ, RZ, R44 ;  /* 0x000000ffff2d7224 */ /* 0x000fd000078e002c */
[----:B------:R-:W-:Y:S05]  /*3170*/  BRA.U !UP0, `(.L_x_15) ;  /* 0x0000000108147547 */ /* 0x000fea000b800000 */
[----:B------:R-:W-:-:S06]  /*3180*/  USHF.L.U32 UR4, UR19, 0x1f, URZ ;  /* 0x0000001f13047899 */ /* 0x000fcc00080006ff */
[----:B------:R-:W-:-:S04]  /*3190*/  MOV R2, UR4 ;  /* 0x0000000400027c02 */ /* 0x000fc80008000f00 */
[----:B------:R-:W0:Y:S02]  /*31a0*/  SYNCS.PHASECHK.TRANS64.TRYWAIT P0, [UR26], R2 ;  /* 0x00000002ff0075a7 */ /* 0x000e24000800111a */
[----:B0-----:R-:W-:Y:S05]  /*31b0*/  @!P0 BRA `(.L_x_21) ;  /* 0x0000000c00e88947 */ /* 0x001fea0003800000 */
.L_x_27:
[----:B------:R-:W-:-:S07]  /*31c0*/  IMAD.MOV.U32 R45, RZ, RZ, R44 ;  /* 0x000000ffff2d7224 */ /* 0x000fce00078e002c */
.L_x_15:
[C---:B------:R-:W-:Y:S01]  /*31d0*/  FMUL R3, R28.reuse, 8388608 ;  /* 0x4b0000001c037820 */ /* 0x040fe20000400000 */
[----:B------:R-:W-:Y:S01]  /*31e0*/  BAR.SYNC.DEFER_BLOCKING 0x0 ;  /* 0x0000000000007b1d */ /* 0x000fe20000010000 */
[C---:B------:R-:W-:Y:S01]  /*31f0*/  FSETP.GEU.AND P0, PT, R28.reuse, 1.175494350822287508e-38, PT ;  /* 0x008000001c00780b */ /* 0x040fe20003f0e000 */
[----:B-1----:R-:W-:Y:S01]  /*3200*/  HFMA2 R5, -RZ, RZ, 1.443359375, -0.2030029296875 ;  /* 0x3dc6b27fff057431 */ /* 0x002fe200000001ff */
[----:B------:R-:W-:Y:S02]  /*3210*/  FSETP.GEU.AND P3, PT, |R28|, 1.175494350822287508e-38, PT ;  /* 0x008000001c00780b */ /* 0x000fe40003f6e200 */
[----:B------:R-:W-:Y:S01]  /*3220*/  FSEL R2, R3, R28, !P0 ;  /* 0x0000001c03027208 */ /* 0x000fe20004000000 */
[----:B------:R-:W0:Y:S02]  /*3230*/  LDCU.64 UR4, c[0x0][0x3e0] ;  /* 0x00007c00ff0477ac */ /* 0x000e240008000a00 */
[----:B------:R-:W1:Y:S01]  /*3240*/  LDC.64 R20, c[0x0][0x398] ;  /* 0x0000e600ff147b82 */ /* 0x000e620000000a00 */
[----:B------:R-:W-:-:S02]  /*3250*/  IADD3 R3, PT, PT, R2, -0x3f3504f3, RZ ;  /* 0xc0cafb0d02037810 */ /* 0x000fc40007ffe0ff */
[C---:B------:R-:W-:Y:S02]  /*3260*/  ISETP.GE.U32.AND P1, PT, R2.reuse, 0x7f800000, PT ;  /* 0x7f8000000200780c */ /* 0x040fe40003f26070 */
[----:B------:R-:W-:Y:S02]  /*3270*/  LOP3.LUT R23, R3, 0xff800000, RZ, 0xc0, !PT ;  /* 0xff80000003177812 */ /* 0x000fe400078ec0ff */
[C---:B------:R-:W-:Y:S02]  /*3280*/  FSETP.NEU.AND P2, PT, R2.reuse, RZ, PT ;  /* 0x000000ff0200720b */ /* 0x040fe40003f4d000 */
[----:B------:R-:W-:Y:S01]  /*3290*/  I2FP.F32.S32 R22, R23 ;  /* 0x0000001700167245 */ /* 0x000fe20000201400 */
[----:B------:R-:W-:-:S04]  /*32a0*/  IMAD.IADD R3, R2, 0x1, -R23 ;  /* 0x0000000102037824 */ /* 0x000fc800078e0a17 */
[----:B------:R-:W-:Y:S01]  /*32b0*/  FADD R24, R3, -1 ;  /* 0xbf80000003187421 */ /* 0x000fe20000000000 */
[----:B------:R-:W2:Y:S02]  /*32c0*/  @!P6 SYNCS.CCTL.IV [UR10+0x1600] ;  /* 0x00160000ff00e9b1 */ /* 0x000ea4000800000a */
[----:B--2---:R-:W-:Y:S01]  /*32d0*/  BAR.SYNC.DEFER_BLOCKING 0x0 ;  /* 0x0000000000007b1d */ /* 0x004fe20000010000 */
[----:B------:R-:W-:Y:S01]  /*32e0*/  FFMA.FTZ R3, R24, R5, -0.16845393180847167969 ;  /* 0xbe2c7f3018037423 */ /* 0x000fe20000010005 */
[----:B0-----:R-:W-:-:S03]  /*32f0*/  UIMAD UR4, UR7, UR4, URZ ;  /* 0x00000004070472a4 */ /* 0x001fc6000f8e02ff */
[----:B------:R-:W-:-:S04]  /*3300*/  FFMA.FTZ R3, R24, R3, 0.1716887056827545166 ;  /* 0x3e2fcf2a18037423 */ /* 0x000fc80000010003 */
[----:B------:R-:W-:-:S04]  /*3310*/  FFMA.FTZ R3, R24, R3, -0.17900948226451873779 ;  /* 0xbe374e4318037423 */ /* 0x000fc80000010003 */
[----:B------:R-:W-:-:S04]  /*3320*/  FFMA.FTZ R3, R24, R3, 0.20512372255325317383 ;  /* 0x3e520bf418037423 */ /* 0x000fc80000010003 */
[----:B------:R-:W-:-:S04]  /*3330*/  FFMA.FTZ R3, R24, R3, -0.24046532809734344482 ;  /* 0xbe763c8b18037423 */ /* 0x000fc80000010003 */
[C---:B------:R-:W-:Y:S01]  /*3340*/  FFMA.FTZ R3, R24.reuse, R3, 0.28857114911079406738 ;  /* 0x3e93bf9918037423 */ /* 0x040fe20000010003 */
[----:B------:R-:W0:Y:S03]  /*3350*/  @!P6 SYNCS.CCTL.IV [UR10+0x1608] ;  /* 0x00160800ff00e9b1 */ /* 0x000e26000800000a */
[----:B------:R-:W-:-:S04]  /*3360*/  FFMA.FTZ R3, R24, R3, -0.36067417263984680176 ;  /* 0xbeb8aa4918037423 */ /* 0x000fc80000010003 */
[----:B------:R-:W-:Y:S01]  /*3370*/  FFMA.FTZ R5, R24, R3, 0.48089820146560668945 ;  /* 0x3ef6384a18057423 */ /* 0x000fe20000010003 */
[----:B------:R-:W-:Y:S02]  /*3380*/  FSEL R3, RZ, -23, P0 ;  /* 0xc1b80000ff037808 */ /* 0x000fe40000000000 */
[----:B------:R-:W-:Y:S01]  /*3390*/  FSETP.GT.AND P0, PT, |R28|, 8.50705917302346158658e+37, PT ;  /* 0x7e8000001c00780b */ /* 0x000fe20003f04200 */
[----:B------:R-:W-:Y:S02]  /*33a0*/  FFMA.FTZ R25, R24, R5, -0.72134751081466674805 ;  /* 0xbf38aa3b18197423 */ /* 0x000fe40000010005 */
[----:B------:R-:W2:Y:S01]  /*33b0*/  LDTM.x16 R4, tmem[UR11] ;  /* 0x0000000b000479ee */ /* 0x000ea20008240000 */
[----:B------:R-:W-:Y:S01]  /*33c0*/  FFMA.FTZ R3, R22, 1.1920928955078125e-07, R3 ;  /* 0x3400000016037823 */ /* 0x000fe20000010003 */
[----:B------:R-:W-:Y:S01]  /*33d0*/  FMUL R25, R24, R25 ;  /* 0x0000001918197220 */ /* 0x000fe20000400000 */
[----:B------:R-:W-:Y:S01]  /*33e0*/  IMAD R22, R0, UR5, RZ ;  /* 0x0000000500167c24 */ /* 0x000fe2000f8e02ff */
[----:B------:R-:W-:Y:S01]  /*33f0*/  USHF.L.U32 UR5, UR4, 0x1, URZ ;  /* 0x0000000104057899 */ /* 0x000fe200080006ff */
[----:B------:R-:W-:Y:S01]  /*3400*/  NOP ;  /* 0x0000000000007918 */ /* 0x000fe20000000000 */
[----:B------:R-:W-:-:S02]  /*3410*/  FMUL R25, R24, R25 ;  /* 0x0000001918197220 */ /* 0x000fc40000400000 */
[C---:B------:R-:W-:Y:S01]  /*3420*/  SHF.L.U32 R23, R22.reuse, 0x1, RZ ;  /* 0x0000000116177819 */ /* 0x040fe200000006ff */
[----:B------:R-:W-:-:S04]  /*3430*/  IMAD.HI R22, R22, 0x2, RZ ;  /* 0x0000000216167827 */ /* 0x000fc800078e02ff */
[----:B------:R-:W-:Y:S01]  /*3440*/  @P0 FMUL R28, R28, 0.25 ;  /* 0x3e8000001c1c0820 */ /* 0x000fe20000400000 */
[----:B------:R-:W-:Y:S01]  /*3450*/  FFMA.FTZ R24, R24, 1.4426950216293334961, R25 ;  /* 0x3fb8aa3b18187823 */ /* 0x000fe20000010019 */
[----:B------:R-:W-:Y:S02]  /*3460*/  @P1 IMAD.MOV.U32 R25, RZ, RZ, 0x7f800000 ;  /* 0x7f800000ff191424 */ /* 0x000fe400078e00ff */
[----:B------:R-:W-:Y:S01]  /*3470*/  @!P3 FMUL R28, R28, 16777216 ;  /* 0x4b8000001c1cb820 */ /* 0x000fe20000400000 */
[----:B------:R-:W-:Y:S01]  /*3480*/  FADD R3, R3, R24 ;  /* 0x0000001803037221 */ /* 0x000fe20000000000 */
[----:B------:R-:W-:Y:S01]  /*3490*/  @P1 FFMA.FTZ R3, R2, R25, +INF ;  /* 0x7f80000002031423 */ /* 0x000fe20000010019 */
[----:B-1----:R-:W-:Y:S01]  /*34a0*/  IADD3 R20, P1, P4, R23, UR5, R20 ;  /* 0x0000000517147c10 */ /* 0x002fe2000fc3e014 */
[----:B------:R-:W1:Y:S02]  /*34b0*/  LDC R2, c[0x0][0x3e8] ;  /* 0x0000fa00ff027b82 */ /* 0x000e640000000800 */
[----:B------:R-:W3:Y:S01]  /*34c0*/  MUFU.RCP R28, R28 ;  /* 0x0000001c001c7308 */ /* 0x000ee20000001000 */
[----:B------:R-:W-:Y:S01]  /*34d0*/  UIMAD.WIDE UR4, UR4, 0x2, URZ ;  /* 0x00000002040478a5 */ /* 0x000fe2000f8e02ff */
[----:B--2---:R-:W-:Y:S01]  /*34e0*/  @P0 FMUL R6, R6, 0.25 ;  /* 0x3e80000006060820 */ /* 0x004fe20000400000 */
[----:B------:R-:W-:Y:S01]  /*34f0*/  @P0 FMUL R7, R7, 0.25 ;  /* 0x3e80000007070820 */ /* 0x000fe20000400000 */
[----:B------:R-:W-:Y:S01]  /*3500*/  @P0 FMUL R10, R10, 0.25 ;  /* 0x3e8000000a0a0820 */ /* 0x000fe20000400000 */
[----:B------:R-:W-:Y:S01]  /*3510*/  @P0 FMUL R11, R11, 0.25 ;  /* 0x3e8000000b0b0820 */ /* 0x000fe20000400000 */
[----:B------:R-:W-:Y:S01]  /*3520*/  @P0 FMUL R4, R4, 0.25 ;  /* 0x3e80000004040820 */ /* 0x000fe20000400000 */
[----:B------:R-:W-:Y:S01]  /*3530*/  @P0 FMUL R5, R5, 0.25 ;  /* 0x3e80000005050820 */ /* 0x000fe20000400000 */
[----:B------:R-:W-:Y:S01]  /*3540*/  @P0 FMUL R8, R8, 0.25 ;  /* 0x3e80000008080820 */ /* 0x000fe20000400000 */
[----:B------:R-:W-:Y:S01]  /*3550*/  @P0 FMUL R9, R9, 0.25 ;  /* 0x3e80000009090820 */ /* 0x000fe20000400000 */
[----:B------:R-:W-:Y:S01]  /*3560*/  @!P3 FMUL R6, R6, 16777216 ;  /* 0x4b8000000606b820 */ /* 0x000fe20000400000 */
[----:B------:R-:W-:Y:S01]  /*3570*/  @!P3 FMUL R7, R7, 16777216 ;  /* 0x4b8000000707b820 */ /* 0x000fe20000400000 */
        /* <DEDUP_REMOVED lines=8> */
[----:B------:R-:W-:Y:S01]  /*3600*/  @!P3 FMUL R8, R8, 16777216 ;  /* 0x4b8000000808b820 */ /* 0x000fe20000400000 */
[----:B------:R-:W-:Y:S01]  /*3610*/  @!P3 FMUL R9, R9, 16777216 ;  /* 0x4b8000000909b820 */ /* 0x000fe20000400000 */
[C---:B---3--:R-:W-:Y:S01]  /*3620*/  FMUL R6, R28.reuse, R6 ;  /* 0x000000061c067220 */ /* 0x048fe20000400000 */
[----:B------:R-:W-:Y:S01]  /*3630*/  FMUL R7, R28, R7 ;  /* 0x000000071c077220 */ /* 0x000fe20000400000 */
[----:B------:R-:W-:Y:S01]  /*3640*/  @!P3 FMUL R14, R14, 16777216 ;  /* 0x4b8000000e0eb820 */ /* 0x000fe20000400000 */
[----:B------:R-:W-:Y:S01]  /*3650*/  @!P3 FMUL R15, R15, 16777216 ;  /* 0x4b8000000f0fb820 */ /* 0x000fe20000400000 */
[C---:B------:R-:W-:Y:S01]  /*3660*/  FMUL R10, R28.reuse, R10 ;  /* 0x0000000a1c0a7220 */ /* 0x040fe20000400000 */
[----:B------:R-:W-:Y:S01]  /*3670*/  FMUL R11, R28, R11 ;  /* 0x0000000b1c0b7220 */ /* 0x000fe20000400000 */
[----:B------:R-:W-:Y:S01]  /*3680*/  @P0 FMUL R16, R16, 0.25 ;  /* 0x3e80000010100820 */ /* 0x000fe20000400000 */
[----:B------:R-:W-:Y:S01]  /*3690*/  @P0 FMUL R17, R17, 0.25 ;  /* 0x3e80000011110820 */ /* 0x000fe20000400000 */
[----:B------:R-:W-:Y:S01]  /*36a0*/  @P0 FMUL R18, R18, 0.25 ;  /* 0x3e80000012120820 */ /* 0x000fe20000400000 */
[----:B------:R-:W-:Y:S01]  /*36b0*/  @!P3 FMUL R12, R12, 16777216 ;  /* 0x4b8000000c0cb820 */ /* 0x000fe20000400000 */
[----:B------:R-:W-:Y:S01]  /*36c0*/  @!P3 FMUL R13, R13, 16777216 ;  /* 0x4b8000000d0db820 */ /* 0x000fe20000400000 */
[----:B------:R-:W-:Y:S01]  /*36d0*/  @P0 FMUL R19, R19, 0.25 ;  /* 0x3e80000013130820 */ /* 0x000fe20000400000 */
[C---:B------:R-:W-:Y:S01]  /*36e0*/  FMUL R34, R28.reuse, R4 ;  /* 0x000000041c227220 */ /* 0x040fe20000400000 */
[C---:B------:R-:W-:Y:S01]  /*36f0*/  FMUL R5, R28.reuse, R5 ;  /* 0x000000051c057220 */ /* 0x040fe20000400000 */
[C---:B------:R-:W-:Y:S01]  /*3700*/  FMUL R8, R28.reuse, R8 ;  /* 0x000000081c087220 */ /* 0x040fe20000400000 */
[C---:B------:R-:W-:Y:S01]  /*3710*/  FMUL R23, R28.reuse, R9 ;  /* 0x000000091c177220 */ /* 0x040fe20000400000 */
[C---:B------:R-:W-:Y:S01]  /*3720*/  FMUL R14, R28.reuse, R14 ;  /* 0x0000000e1c0e7220 */ /* 0x040fe20000400000 */
[----:B------:R-:W-:Y:S01]  /*3730*/  FMUL R15, R28, R15 ;  /* 0x0000000f1c0f7220 */ /* 0x000fe20000400000 */
[----:B------:R-:W-:Y:S01]  /*3740*/  F2FP.BF16.F32.PACK_AB R9, R7, R6 ;  /* 0x000000060709723e */ /* 0x000fe200000010ff */
[----:B------:R-:W-:Y:S01]  /*3750*/  @!P3 FMUL R16, R16, 16777216 ;  /* 0x4b8000001010b820 */ /* 0x000fe20000400000 */
[----:B------:R-:W-:Y:S01]  /*3760*/  @!P3 FMUL R17, R17, 16777216 ;  /* 0x4b8000001111b820 */ /* 0x000fe20000400000 */
[----:B------:R-:W-:Y:S01]  /*3770*/  @!P3 FMUL R18, R18, 16777216 ;  /* 0x4b8000001212b820 */ /* 0x000fe20000400000 */
[C---:B------:R-:W-:Y:S01]  /*3780*/  FMUL R12, R28.reuse, R12 ;  /* 0x0000000c1c0c7220 */ /* 0x040fe20000400000 */
[----:B------:R-:W-:Y:S01]  /*3790*/  FMUL R13, R28, R13 ;  /* 0x0000000d1c0d7220 */ /* 0x000fe20000400000 */
[----:B------:R-:W-:Y:S01]  /*37a0*/  F2FP.BF16.F32.PACK_AB R7, R11, R10 ;  /* 0x0000000a0b07723e */ /* 0x000fe200000010ff */
[----:B------:R-:W-:Y:S01]  /*37b0*/  @!P3 FMUL R19, R19, 16777216 ;  /* 0x4b8000001313b820 */ /* 0x000fe20000400000 */
[C---:B-1----:R-:W-:Y:S01]  /*37c0*/  IMAD R11, R2.reuse, 0xc, RZ ;  /* 0x0000000c020b7824 */ /* 0x042fe200078e02ff */
[----:B------:R-:W-:Y:S01]  /*37d0*/  FSEL R4, R3, -INF , P2 ;  /* 0xff80000003047808 */ /* 0x000fe20001000000 */
[C---:B------:R-:W-:Y:S01]  /*37e0*/  IMAD R53, R2.reuse, 0x18, RZ ;  /* 0x0000001802357824 */ /* 0x040fe200078e02ff */
[----:B------:R-:W-:Y:S01]  /*37f0*/  F2FP.BF16.F32.PACK_AB R34, R5, R34 ;  /* 0x000000220522723e */ /* 0x000fe200000010ff */
[----:B------:R-:W-:Y:S01]  /*3800*/  IMAD R49, R2, 0x14, RZ ;  /* 0x0000001402317824 */ /* 0x000fe200078e02ff */
[----:B------:R-:W-:Y:S01]  /*3810*/  F2FP.BF16.F32.PACK_AB R8, R23, R8 ;  /* 0x000000081708723e */ /* 0x000fe200000010ff */
[C---:B------:R-:W-:Y:S01]  /*3820*/  FMUL R16, R28.reuse, R16 ;  /* 0x000000101c107220 */ /* 0x040fe20000400000 */
[C---:B------:R-:W-:Y:S01]  /*3830*/  FMUL R17, R28.reuse, R17 ;  /* 0x000000111c117220 */ /* 0x040fe20000400000 */
[----:B------:R-:W-:Y:S01]  /*3840*/  FMUL R3, R28, R18 ;  /* 0x000000121c037220 */ /* 0x000fe20000400000 */
[----:B------:R-:W-:Y:S01]  /*3850*/  F2FP.BF16.F32.PACK_AB R5, R15, R14 ;  /* 0x0000000e0f05723e */ /* 0x000fe200000010ff */
[----:B------:R-:W-:-:S02]  /*3860*/  IMAD R23, R2, 0x6, RZ ;  /* 0x0000000602177824 */ /* 0x000fc400078e02ff */
[----:B------:R-:W-:Y:S01]  /*3870*/  FMUL R28, R28, R19 ;  /* 0x000000131c1c7220 */ /* 0x000fe20000400000 */
[----:B------:R-:W-:Y:S01]  /*3880*/  IADD3.X R21, PT, PT, R22, UR5, R21, P1, P4 ;  /* 0x0000000516157c10 */ /* 0x000fe20008fe8415 */
[C---:B------:R-:W-:Y:S01]  /*3890*/  IMAD R14, R2.reuse, 0x1c, RZ ;  /* 0x0000001c020e7824 */ /* 0x040fe200078e02ff */
[----:B------:R-:W-:Y:S01]  /*38a0*/  F2FP.BF16.F32.PACK_AB R6, R13, R12 ;  /* 0x0000000c0d06723e */ /* 0x000fe200000010ff */
[C---:B------:R-:W-:Y:S01]  /*38b0*/  IMAD R13, R2.reuse, 0xa, RZ ;  /* 0x0000000a020d7824 */ /* 0x040fe200078e02ff */
[-C--:B------:R-:W-:Y:S01]  /*38c0*/  IADD3 R10, P2, PT, R53, R20.reuse, RZ ;  /* 0x00000014350a7210 */ /* 0x080fe20007f5e0ff */
[C---:B------:R-:W-:Y:S01]  /*38d0*/  IMAD R43, R2.reuse, 0x1a, RZ ;  /* 0x0000001a022b7824 */ /* 0x040fe200078e02ff */
[-C--:B------:R-:W-:Y:S01]  /*38e0*/  IADD3 R22, P5, PT, R11, R20.reuse, RZ ;  /* 0x000000140b167210 */ /* 0x080fe20007fbe0ff */
[C---:B------:R-:W-:Y:S01]  /*38f0*/  IMAD R51, R2.reuse, 0x16, RZ ;  /* 0x0000001602337824 */ /* 0x040fe200078e02ff */
[-C--:B------:R-:W-:Y:S01]  /*3900*/  IADD3 R12, P6, PT, R49, R20.reuse, RZ ;  /* 0x00000014310c7210 */ /* 0x080fe20007fde0ff */
[C---:B------:R-:W-:Y:S01]  /*3910*/  IMAD R15, R2.reuse, 0xe, RZ ;  /* 0x0000000e020f7824 */ /* 0x040fe200078e02ff */
[-C--:B------:R-:W-:Y:S01]  /*3920*/  IADD3 R24, P0, PT, R23, R20.reuse, RZ ;  /* 0x0000001417187210 */ /* 0x080fe20007f1e0ff */
[----:B------:R-:W-:Y:S01]  /*3930*/  IMAD R29, R2, 0x5, RZ ;  /* 0x00000005021d7824 */ /* 0x000fe200078e02ff */
[----:B------:R-:W-:Y:S01]  /*3940*/  F2FP.BF16.F32.PACK_AB R3, R28, R3 ;  /* 0x000000031c03723e */ /* 0x000fe200000010ff */
[----:B------:R-:W-:Y:S01]  /*3950*/  IMAD R27, R2, 0xd, RZ ;  /* 0x0000000d021b7824 */ /* 0x000fe200078e02ff */
[-C--:B------:R-:W-:Y:S01]  /*3960*/  IADD3 R14, P1, PT, R14, R20.reuse, RZ ;  /* 0x000000140e0e7210 */ /* 0x080fe20007f3e0ff */
[C---:B------:R-:W-:Y:S01]  /*3970*/  IMAD R25, R2.reuse, 0x3, RZ ;  /* 0x0000000302197824 */ /* 0x040fe200078e02ff */
[-C--:B------:R-:W-:Y:S01]  /*3980*/  LEA.HI.X.SX32 R11, R11, R21.reuse, 0x1, P2 ;  /* 0x000000150b0b7211 */ /* 0x080fe200010f0eff */
[C---:B------:R-:W-:Y:S01]  /*3990*/  IMAD R19, R2.reuse, 0xb, RZ ;  /* 0x0000000b02137824 */ /* 0x040fe200078e02ff */
[-C--:B------:R-:W-:Y:S01]  /*39a0*/  LEA.HI.X.SX32 R23, R23, R21.reuse, 0x1, P5 ;  /* 0x0000001517177211 */ /* 0x080fe200028f0eff */
[C---:B------:R-:W-:Y:S01]  /*39b0*/  IMAD.SHL.U32 R39, R2.reuse, 0x2, RZ ;  /* 0x0000000202277824 */ /* 0x040fe200078e00ff */
[-C--:B------:R-:W-:Y:S01]  /*39c0*/  IADD3 R26, P2, PT, R43, R20.reuse, RZ ;  /* 0x000000142b1a7210 */ /* 0x080fe20007f5e0ff */
[C---:B------:R-:W-:Y:S01]  /*39d0*/  IMAD R47, R2.reuse, 0x12, RZ ;  /* 0x00000012022f7824 */ /* 0x040fe200078e02ff */
[-C--:B------:R-:W-:Y:S01]  /*39e0*/  IADD3 R28, P5, PT, R13, R20.reuse, RZ ;  /* 0x000000140d1c7210 */ /* 0x080fe20007fbe0ff */
[----:B------:R-:W-:Y:S01]  /*39f0*/  IMAD R41, R2, 0x1e, RZ ;  /* 0x0000001e02297824 */ /* 0x000fe200078e02ff */
[-C--:B------:R-:W-:Y:S01]  /*3a00*/  IADD3 R18, P3, PT, R51, R20.reuse, RZ ;  /* 0x0000001433127210 */ /* 0x080fe20007f7e0ff */
[----:B------:R-:W-:Y:S01]  /*3a10*/  FFMA R45, R4, 0.69314718246459960938, R45 ;  /* 0x3f317218042d7823 */ /* 0x000fe2000000002d */
[-C--:B------:R-:W-:Y:S01]  /*3a20*/  LEA.HI.X.SX32 R13, R13, R21.reuse, 0x1, P6 ;  /* 0x000000150d0d7211 */ /* 0x080fe200030f0eff */
[C---:B------:R-:W-:Y:S01]  /*3a30*/  IMAD R33, R2.reuse, 0x7, RZ ;  /* 0x0000000702217824 */ /* 0x040fe200078e02ff */
[C---:B------:R-:W-:Y:S01]  /*3a40*/  IADD3 R32, P6, PT, R15.reuse, R20, RZ ;  /* 0x000000140f207210 */ /* 0x040fe20007fde0ff */
[C---:B------:R-:W-:Y:S01]  /*3a50*/  IMAD.SHL.U32 R37, R2.reuse, 0x8, RZ ;  /* 0x0000000802257824 */ /* 0x040fe200078e00ff */
[-C--:B------:R-:W-:Y:S01]  /*3a60*/  LEA.HI.X.SX32 R15, R15, R21.reuse, 0x1, P1 ;  /* 0x000000150f0f7211 */ /* 0x080fe200008f0eff */
[C---:B------:R-:W-:Y:S01]  /*3a70*/  IMAD R35, R2.reuse, 0xf, RZ ;  /* 0x0000000f02237824 */ /* 0x040fe200078e02ff */
[----:B------:R-:W-:Y:S01]  /*3a80*/  F2FP.BF16.F32.PACK_AB R4, R17, R16 ;  /* 0x000000101104723e */ /* 0x000fe200000010ff */
[C---:B------:R-:W-:Y:S01]  /*3a90*/  IMAD R17, R2.reuse, 0x9, RZ ;  /* 0x0000000902117824 */ /* 0x040fe200078e02ff */
[-C--:B------:R-:W-:Y:S01]  /*3aa0*/  LEA.HI.X.SX32 R29, R29, R21.reuse, 0x1, P5 ;  /* 0x000000151d1d7211 */ /* 0x080fe200028f0eff */
[----:B------:R1:W-:Y:S01]  /*3ab0*/  STG.E.U16 desc[UR24][R20.64], R34 ;  /* 0x0000002214007986 */ /* 0x0003e2000c101518 */
[----:B------:R-:W-:Y:S01]  /*3ac0*/  LEA.HI.X.SX32 R27, R27, R21, 0x1, P2 ;  /* 0x000000151b1b7211 */ /* 0x000fe200010f0eff */
[----:B------:R-:W2:Y:S01]  /*3ad0*/  LDCU UR4, c[0x0][0x3ec] ;  /* 0x00007d80ff0477ac */ /* 0x000ea20008000800 */
[----:B------:R-:W-:-:S02]  /*3ae0*/  LEA R42, P1, R2, R20, 0x2 ;  /* 0x00000014022a7211 */ /* 0x000fc400078210ff */
[C---:B------:R-:W-:Y:S02]  /*3af0*/  SHF.L.U32 R31, R2.reuse, 0x2, RZ ;  /* 0x00000002021f7819 */ /* 0x040fe400000006ff */
[-C--:B------:R-:W-:Y:S02]  /*3b00*/  LEA.HI.X.SX32 R25, R25, R21.reuse, 0x1, P0 ;  /* 0x0000001519197211 */ /* 0x080fe400000f0eff */
[-C--:B------:R-:W-:Y:S02]  /*3b10*/  IADD3 R40, P5, PT, R39, R20.reuse, RZ ;  /* 0x0000001427287210 */ /* 0x080fe40007fbe0ff */
[----:B------:R-:W-:Y:S02]  /*3b20*/  LEA.HI.X.SX32 R19, R19, R21, 0x1, P3 ;  /* 0x0000001513137211 */ /* 0x000fe400018f0eff */
[-C--:B------:R-:W-:Y:S02]  /*3b30*/  LEA R38, P2, R2, R20.reuse, 0x3 ;  /* 0x0000001402267211 */ /* 0x080fe400078418ff */
[----:B------:R-:W-:-:S02]  /*3b40*/  IADD3 R16, P4, PT, R47, R20, RZ ;  /* 0x000000142f107210 */ /* 0x000fc40007f9e0ff */
[-C--:B------:R-:W-:Y:S02]  /*3b50*/  IADD3 R30, P0, PT, R41, R20.reuse, RZ ;  /* 0x00000014291e7210 */ /* 0x080fe40007f1e0ff */
[C---:B------:R-:W-:Y:S01]  /*3b60*/  LEA R36, P3, R2.reuse, R20, 0x4 ;  /* 0x0000001402247211 */ /* 0x040fe200078620ff */
[----:B--2---:R-:W-:Y:S01]  /*3b70*/  UIMAD UR4, UR7, UR4, URZ ;  /* 0x00000004070472a4 */ /* 0x004fe2000f8e02ff */
[-C--:B------:R-:W-:Y:S02]  /*3b80*/  LEA.HI.X.SX32 R43, R39, R21.reuse, 0x1, P1 ;  /* 0x00000015272b7211 */ /* 0x080fe400008f0eff */
[-C--:B------:R-:W-:Y:S01]  /*3b90*/  LEA.HI.X.SX32 R41, R2, R21.reuse, 0x1, P5 ;  /* 0x0000001502297211 */ /* 0x080fe200028f0eff */
[----:B------:R-:W-:Y:S01]  /*3ba0*/  USHF.L.U32 UR6, UR4, 0x2, URZ ;  /* 0x0000000204067899 */ /* 0x000fe200080006ff */
[-C--:B------:R-:W-:Y:S01]  /*3bb0*/  LEA.HI.X.SX32 R39, R31, R21.reuse, 0x1, P2 ;  /* 0x000000151f277211 */ /* 0x080fe200010f0eff */
[----:B------:R-:W-:Y:S01]  /*3bc0*/  UIMAD.WIDE UR4, UR4, 0x4, URZ ;  /* 0x00000004040478a5 */ /* 0x000fe2000f8e02ff */
[----:B------:R-:W-:-:S02]  /*3bd0*/  LEA.HI.X.SX32 R33, R33, R21, 0x1, P6 ;  /* 0x0000001521217211 */ /* 0x000fc400030f0eff */
[-C--:B------:R-:W-:Y:S02]  /*3be0*/  LEA.HI.X.SX32 R17, R17, R21.reuse, 0x1, P4 ;  /* 0x0000001511117211 */ /* 0x080fe400020f0eff */
[-C--:B------:R-:W-:Y:S02]  /*3bf0*/  LEA.HI.X.SX32 R37, R37, R21.reuse, 0x1, P3 ;  /* 0x0000001525257211 */ /* 0x080fe400018f0eff */
[----:B------:R-:W-:Y:S02]  /*3c00*/  LEA.HI.X.SX32 R31, R35, R21, 0x1, P0 ;  /* 0x00000015231f7211 */ /* 0x000fe400000f0eff */
[----:B------:R-:W-:Y:S02]  /*3c10*/  PRMT R2, R34, 0x7632, R2 ;  /* 0x0000763222027816 */ /* 0x000fe40000000002 */
[C---:B-1----:R-:W-:Y:S02]  /*3c20*/  PRMT R21, R9.reuse, 0x7610, R21 ;  /* 0x0000761009157816 */ /* 0x042fe40000000015 */
[----:B------:R-:W-:Y:S01]  /*3c30*/  PRMT R35, R9, 0x7632, R35 ;  /* 0x0000763209237816 */ /* 0x000fe20000000023 */
[----:B------:R1:W-:Y:S01]  /*3c40*/  STG.E.U16 desc[UR24][R40.64], R2 ;  /* 0x0000000228007986 */ /* 0x0003e2000c101518 */
[----:B------:R-:W-:-:S03]  /*3c50*/  PRMT R20, R6, 0x7632, R20 ;  /* 0x0000763206147816 */ /* 0x000fc60000000014 */
[----:B------:R2:W-:Y:S04]  /*3c60*/  STG.E.U16 desc[UR24][R42.64], R21 ;  /* 0x000000152a007986 */ /* 0x0005e8000c101518 */
[----:B------:R3:W-:Y:S01]  /*3c70*/  STG.E.U16 desc[UR24][R24.64], R35 ;  /* 0x0000002318007986 */ /* 0x0007e2000c101518 */
[C---:B-1----:R-:W-:Y:S02]  /*3c80*/  PRMT R41, R8.reuse, 0x7610, R41 ;  /* 0x0000761008297816 */ /* 0x042fe40000000029 */
[----:B------:R-:W-:Y:S02]  /*3c90*/  PRMT R2, R7, 0x7632, R2 ;  /* 0x0000763207027816 */ /* 0x000fe40000000002 */
[----:B--2---:R-:W-:Y:S01]  /*3ca0*/  PRMT R21, R5, 0x7610, R21 ;  /* 0x0000761005157816 */ /* 0x004fe20000000015 */
[----:B------:R-:W-:Y:S01]  /*3cb0*/  STG.E.U16 desc[UR24][R38.64], R41 ;  /* 0x0000002926007986 */ /* 0x000fe2000c101518 */
[----:B---3--:R-:W-:-:S02]  /*3cc0*/  PRMT R25, R8, 0x7632, R25 ;  /* 0x0000763208197816 */ /* 0x008fc40000000019 */
[----:B------:R-:W1:Y:S03]  /*3cd0*/  LDC.64 R8, c[0x0][0x3a0] ;  /* 0x0000e800ff087b82 */ /* 0x000e660000000a00 */
[----:B------:R-:W-:Y:S04]  /*3ce0*/  STG.E.U16 desc[UR24][R28.64], R25 ;  /* 0x000000191c007986 */ /* 0x000fe8000c101518 */
[----:B------:R-:W-:Y:S04]  /*3cf0*/  STG.E.U16 desc[UR24][R22.64], R7 ;  /* 0x0000000716007986 */ /* 0x000fe8000c101518 */
[----:B------:R-:W-:Y:S04]  /*3d00*/  STG.E.U16 desc[UR24][R32.64], R2 ;  /* 0x0000000220007986 */ /* 0x000fe8000c101518 */
[----:B------:R-:W-:Y:S04]  /*3d10*/  STG.E.U16 desc[UR24][R36.64], R6 ;  /* 0x0000000624007986 */ /* 0x000fe8000c101518 */
[----:B------:R2:W-:Y:S04]  /*3d20*/  STG.E.U16 desc[UR24][R16.64], R20 ;  /* 0x0000001410007986 */ /* 0x0005e8000c101518 */
[----:B------:R3:W-:Y:S01]  /*3d30*/  STG.E.U16 desc[UR24][R12.64], R21 ;  /* 0x000000150c007986 */ /* 0x0007e2000c101518 */
[----:B--2---:R-:W-:-:S02]  /*3d40*/  PRMT R17, R5, 0x7632, R17 ;  /* 0x0000763205117816 */ /* 0x004fc40000000011 */
[C---:B------:R-:W-:Y:S01]  /*3d50*/  SHF.L.U32 R5, R0.reuse, 0x2, RZ ;  /* 0x0000000200057819 */ /* 0x040fe200000006ff */
[----:B------:R-:W-:Y:S01]  /*3d60*/  IMAD.HI R0, R0, 0x4, RZ ;  /* 0x0000000400007827 */ /* 0x000fe200078e02ff */
[----:B---3--:R-:W-:Y:S01]  /*3d70*/  PRMT R13, R4, 0x7632, R13 ;  /* 0x00007632040d7816 */ /* 0x008fe2000000000d */
[----:B------:R2:W-:Y:S01]  /*3d80*/  STG.E.U16 desc[UR24][R18.64], R17 ;  /* 0x0000001112007986 */ /* 0x0005e2000c101518 */
[----:B-1----:R-:W-:-:S03]  /*3d90*/  IADD3 R8, P0, P1, R5, UR6, R8 ;  /* 0x0000000605087c10 */ /* 0x002fc6000f91e008 */
[----:B------:R2:W-:Y:S01]  /*3da0*/  STG.E.U16 desc[UR24][R10.64], R4 ;  /* 0x000000040a007986 */ /* 0x0005e2000c101518 */
[----:B------:R-:W-:Y:S02]  /*3db0*/  IADD3.X R9, PT, PT, R0, UR5, R9, P0, P1 ;  /* 0x0000000500097c10 */ /* 0x000fe400087e2409 */
[----:B------:R-:W-:Y:S01]  /*3dc0*/  PRMT R0, R3, 0x7632, R0 ;  /* 0x0000763203007816 */ /* 0x000fe20000000000 */
[----:B------:R2:W-:Y:S04]  /*3dd0*/  STG.E.U16 desc[UR24][R26.64], R13 ;  /* 0x0000000d1a007986 */ /* 0x0005e8000c101518 */
[----:B------:R2:W-:Y:S04]  /*3de0*/  STG.E.U16 desc[UR24][R14.64], R3 ;  /* 0x000000030e007986 */ /* 0x0005e8000c101518 */
[----:B------:R2:W-:Y:S04]  /*3df0*/  STG.E.U16 desc[UR24][R30.64], R0 ;  /* 0x000000001e007986 */ /* 0x0005e8000c101518 */
[----:B------:R2:W-:Y:S01]  /*3e00*/  STG.E desc[UR24][R8.64], R45 ;  /* 0x0000002d08007986 */ /* 0x0005e2000c101918 */
[----:B0-----:R-:W-:Y:S06]  /*3e10*/  BAR.SYNC.DEFER_BLOCKING 0x0 ;  /* 0x0000000000007b1d */ /* 0x001fec0000010000 */
[----:B------:R-:W-:Y:S05]  /*3e20*/  BRA.U UP1, `(.L_x_22) ;  /* 0x0000000101a07547 */ /* 0x000fea000b800000 */
[----:B------:R-:W0:Y:S01]  /*3e30*/  S2UR UR5, SR_CgaCtaId ;  /* 0x00000000000579c3 */ /* 0x000e220000008800 */
[----:B------:R-:W-:Y:S01]  /*3e40*/  NOP ;  /* 0x0000000000007918 */ /* 0x000fe20000000000 */
[----:B------:R-:W-:Y:S01]  /*3e50*/  UMOV UR4, 0x50 ;  /* 0x0000005000047882 */ /* 0x000fe20000000000 */
[----:B--2---:R-:W-:Y:S01]  /*3e60*/  IMAD.U32 R0, RZ, RZ, UR27 ;  /* 0x0000001bff007e24 */ /* 0x004fe2000f8e00ff */
[----:B------:R-:W-:Y:S01]  /*3e70*/  MOV R3, 0x3 ;  /* 0x0000000300037802 */ /* 0x000fe20000000f00 */
[----:B------:R-:W-:-:S03]  /*3e80*/  IMAD.MOV.U32 R7, RZ, RZ, 0x1 ;  /* 0x00000001ff077424 */ /* 0x000fc600078e00ff */
[----:B------:R-:W-:-:S04]  /*3e90*/  LOP3.LUT R0, R0, 0xffff, RZ, 0xc0, !PT ;  /* 0x0000ffff00007812 */ /* 0x000fc800078ec0ff */
[----:B------:R-:W-:-:S04]  /*3ea0*/  SHF.R.U32.HI R0, RZ, 0x5, R0 ;  /* 0x00000005ff007819 */ /* 0x000fc80000011600 */
[----:B------:R-:W-:Y:S02]  /*3eb0*/  IADD3 R2, PT, PT, R0, 0x10, RZ ;  /* 0x0000001000027810 */ /* 0x000fe40007ffe0ff */
[----:B------:R-:W-:Y:S01]  /*3ec0*/  SHF.L.U32 R0, R3, R0, RZ ;  /* 0x0000000003007219 */ /* 0x000fe200000006ff */
[----:B0-----:R-:W-:Y:S01]  /*3ed0*/  ULEA UR6, UR5, UR4, 0x18 ;  /* 0x0000000405067291 */ /* 0x001fe2000f8ec0ff */
[----:B------:R-:W-:-:S04]  /*3ee0*/  SHF.L.U32 R3, R7, R2, RZ ;  /* 0x0000000207037219 */ /* 0x000fc800000006ff */
[----:B------:R-:W-:-:S04]  /*3ef0*/  LOP3.LUT R0, R3, R0, RZ, 0xfc, !PT ;  /* 0x0000000003007212 */ /* 0x000fc800078efcff */
[----:B------:R-:W0:Y:S01]  /*3f00*/  LDS R5, [UR6] ;  /* 0x00000006ff057984 */ /* 0x000e220008000800 */
[C---:B------:R-:W-:Y:S02]  /*3f10*/  LOP3.LUT R2, R0.reuse, 0xffff, RZ, 0xc0, !PT ;  /* 0x0000ffff00027812 */ /* 0x040fe400078ec0ff */
[----:B0-----:R-:W-:-:S04]  /*3f20*/  LOP3.LUT R3, R0, 0xffff, R5, 0x80, !PT ;  /* 0x0000ffff00037812 */ /* 0x001fc800078e8005 */
[----:B------:R-:W-:-:S13]  /*3f30*/  ISETP.NE.AND P0, PT, R3, R2, PT ;  /* 0x000000020300720c */ /* 0x000fda0003f05270 */
[----:B------:R-:W-:Y:S05]  /*3f40*/  @P0 BRA `(.L_x_23) ;  /* 0x0000000000500947 */ /* 0x000fea0003800000 */
[----:B------:R-:W-:Y:S02]  /*3f50*/  SHF.R.U32.HI R5, RZ, 0x10, R5 ;  /* 0x00000010ff057819 */ /* 0x000fe40000011605 */
[----:B------:R-:W-:-:S04]  /*3f60*/  SHF.R.U32.HI R2, RZ, 0x10, R0 ;  /* 0x00000010ff027819 */ /* 0x000fc80000011600 */
[----:B------:R-:W-:-:S04]  /*3f70*/  LOP3.LUT R5, R5, R2, RZ, 0xc0, !PT ;  /* 0x0000000205057212 */ /* 0x000fc800078ec0ff */
[----:B------:R-:W-:-:S13]  /*3f80*/  ISETP.NE.AND P0, PT, R5, R2, PT ;  /* 0x000000020500720c */ /* 0x000fda0003f05270 */
[----:B------:R-:W-:Y:S05]  /*3f90*/  @P0 BRA `(.L_x_24) ;  /* 0x0000000000300947 */ /* 0x000fea0003800000 */
[----:B------:R-:W-:Y:S01]  /*3fa0*/  R2UR UR4, R0 ;  /* 0x00000000000472ca */ /* 0x000fe200000e0000 */
[----:B------:R-:W-:Y:S01]  /*3fb0*/  VOTEU.ANY UR5, UPT, PT ;  /* 0x0000000000057886 */ /* 0x000fe200038e0100 */
[----:B------:R-:W0:Y:S01]  /*3fc0*/  S2R R0, SR_LANEID ;  /* 0x0000000000007919 */ /* 0x000e220000000000 */
[----:B------:R-:W-:-:S10]  /*3fd0*/  UFLO.U32 UR5, UR5 ;  /* 0x00000005000572bd */ /* 0x000fd400080e0000 */
[----:B------:R-:W-:-:S06]  /*3fe0*/  ULOP3.LUT UR4, URZ, UR4, URZ, 0x33, !UPT ;  /* 0x00000004ff047292 */ /* 0x000fcc000f8e33ff */
[----:B------:R-:W-:-:S04]  /*3ff0*/  IMAD.U32 R2, RZ, RZ, UR4 ;  /* 0x00000004ff027e24 */ /* 0x000fc8000f8e00ff */
[----:B------:R-:W1:Y:S02]  /*4000*/  REDUX UR7, R2 ;  /* 0x00000000020773c4 */ /* 0x000e640000000000 */
[----:B------:R3:W-:Y:S01]  /*4010*/  UTCATOMSWS.AND URZ, UR4 ;  /* 0x0000000400ff79e3 */ /* 0x0007e20008000000 */
[----:B0-----:R-:W-:Y:S02]  /*4020*/  ISETP.EQ.U32.AND P0, PT, R0, UR5, PT ;  /* 0x0000000500007c0c */ /* 0x001fe4000bf02070 */
[----:B-1----:R-:W-:-:S11]  /*4030*/  MOV R0, UR7 ;  /* 0x0000000700007c02 */ /* 0x002fd60008000f00 */
[----:B------:R3:W-:Y:S01]  /*4040*/  @P0 ATOMS.AND RZ, [UR6], R0 ;  /* 0x00000000ffff098c */ /* 0x0007e2000a800006 */
[----:B------:R-:W-:Y:S05]  /*4050*/  BRA `(.L_x_22) ;  /* 0x0000000000147947 */ /* 0x000fea0003800000 */
.L_x_24:
[----:B------:R-:W-:-:S07]  /*4060*/  MOV R2, 0x4080 ;  /* 0x0000408000027802 */ /* 0x000fce0000000f00 */
[----:B------:R-:W-:Y:S05]  /*4070*/  CALL.REL.NOINC `($__internal_0_$__cuda_sm10x_tcgen05_guardrail_trap_col_being_dealloced_not_returned_by_alloc) ;  /* 0x0000000000447944 */ /* 0x000fea0003c00000 */
[----:B------:R-:W-:Y:S05]  /*4080*/  BRA `(.L_x_22) ;  /* 0x0000000000087947 */ /* 0x000fea0003800000 */
.L_x_23:
[----:B------:R-:W-:-:S07]  /*4090*/  MOV R2, 0x40b0 ;  /* 0x000040b000027802 */ /* 0x000fce0000000f00 */
[----:B------:R-:W-:Y:S05]  /*40a0*/  CALL.REL.NOINC `($__internal_2_$__cuda_sm10x_tcgen05_guardrail_trap_unallocated_columns_being_dealloced) ;  /* 0x0000000000507944 */ /* 0x000fea0003c00000 */
.L_x_22:
[----:B------:R-:W-:Y:S01]  /*40b0*/  NOP ;  /* 0x0000000000007918 */ /* 0x000fe20000000000 */
[----:B---3--:R-:W-:Y:S05]  /*40c0*/  EXIT ;  /* 0x000000000000794d */ /* 0x008fea0003800000 */
.L_x_8:
[----:B------:R-:W1:Y:S02]  /*40d0*/  SYNCS.PHASECHK.TRANS64.TRYWAIT P2, [UR10+0x1200], RZ ;  /* 0x001200ffff0075a7 */ /* 0x000e64000804110a */
[----:B-1----:R-:W-:Y:S05]  /*40e0*/  @!P2 BRA `(.L_x_8) ;  /* 0xfffffffc00f8a947 */ /* 0x002fea000383ffff */
[----:B------:R-:W-:Y:S05]  /*40f0*/  BRA `(.L_x_7) ;  /* 0xffffffd000287947 */ /* 0x000fea000383ffff */
.L_x_17:
[----:B------:R-:W2:Y:S02]  /*4100*/  SYNCS.PHASECHK.TRANS64.TRYWAIT P0, [UR10+0x1610], RZ ;  /* 0x001610ffff0075a7 */ /* 0x000ea4000800110a */
[----:B--2---:R-:W-:Y:S05]  /*4110*/  @!P0 BRA `(.L_x_17) ;  /* 0xfffffffc00f88947 */ /* 0x004fea000383ffff */
[----:B------:R-:W-:Y:S05]  /*4120*/  BRA `(.L_x_25) ;  /* 0xffffffdc00fc7947 */ /* 0x000fea000383ffff */
.L_x_18:
[----:B------:R-:W2:Y:S02]  /*4130*/  SYNCS.PHASECHK.TRANS64.TRYWAIT P0, [UR26], R24 ;  /* 0x00000018ff0075a7 */ /* 0x000ea4000800111a */
[----:B--2---:R-:W-:Y:S05]  /*4140*/  @!P0 BRA `(.L_x_18) ;  /* 0xfffffffc00f88947 */ /* 0x004fea000383ffff */
[----:B------:R-:W-:Y:S05]  /*4150*/  BRA `(.L_x_26) ;  /* 0xffffffe000107947 */ /* 0x000fea000383ffff */
.L_x_21:
[----:B------:R-:W0:Y:S02]  /*4160*/  SYNCS.PHASECHK.TRANS64.TRYWAIT P0, [UR26], R2 ;  /* 0x00000002ff0075a7 */ /* 0x000e24000800111a */
[----:B0-----:R-:W-:Y:S05]  /*4170*/  @!P0 BRA `(.L_x_21) ;  /* 0xfffffffc00f88947 */ /* 0x001fea000383ffff */
[----:B------:R-:W-:Y:S05]  /*4180*/  BRA `(.L_x_27) ;  /* 0xfffffff0000c7947 */ /* 0x000fea000383ffff */
        .weak           $__internal_0_$__cuda_sm10x_tcgen05_guardrail_trap_col_being_dealloced_not_returned_by_alloc
        .type           $__internal_0_$__cuda_sm10x_tcgen05_guardrail_trap_col_being_dealloced_not_returned_by_alloc,@function
        .size           $__internal_0_$__cuda_sm10x_tcgen05_guardrail_trap_col_being_dealloced_not_returned_by_alloc,($__internal_1_$__cuda_sm10x_tcgen05_guardrail_trap_phase_invalid_during_alloc - $__internal_0_$__cuda_sm10x_tcgen05_guardrail_trap_col_being_dealloced_not_returned_by_alloc)
$__internal_0_$__cuda_sm10x_tcgen05_guardrail_trap_col_being_dealloced_not_returned_by_alloc:
[----:B------:R-:W-:Y:S05]  /*4190*/  BPT.TRAP 0x1 ;  /* 0x000000040000795c */ /* 0x000fea0000300000 */
[----:B------:R-:W-:-:S04]  /*41a0*/  IMAD.MOV.U32 R3, RZ, RZ, 0x0 ;  /* 0x00000000ff037424 */ /* 0x000fc800078e00ff */
[----:B------:R-:W-:Y:S05]  /*41b0*/  RET.REL.NODEC R2 `(attn_fwd) ;  /* 0xffffffbc02907950 */ /* 0x000fea0003c3ffff */
        .weak           $__internal_1_$__cuda_sm10x_tcgen05_guardrail_trap_phase_invalid_during_alloc
        .type           $__internal_1_$__cuda_sm10x_tcgen05_guardrail_trap_phase_invalid_during_alloc,@function
        .size           $__internal_1_$__cuda_sm10x_tcgen05_guardrail_trap_phase_invalid_during_alloc,($__internal_2_$__cuda_sm10x_tcgen05_guardrail_trap_unallocated_columns_being_dealloced - $__internal_1_$__cuda_sm10x_tcgen05_guardrail_trap_phase_invalid_during_alloc)
$__internal_1_$__cuda_sm10x_tcgen05_guardrail_trap_phase_invalid_during_alloc:
[----:B------:R-:W-:Y:S05]  /*41c0*/  BPT.TRAP 0x1 ;  /* 0x000000040000795c */ /* 0x000fea0000300000 */
[----:B------:R-:W-:-:S04]  /*41d0*/  MOV R3, 0x0 ;  /* 0x0000000000037802 */ /* 0x000fc80000000f00 */
[----:B------:R-:W-:Y:S05]  /*41e0*/  RET.REL.NODEC R2 `(attn_fwd) ;  /* 0xffffffbc02847950 */ /* 0x000fea0003c3ffff */
        .weak           $__internal_2_$__cuda_sm10x_tcgen05_guardrail_trap_unallocated_columns_being_dealloced
        .type           $__internal_2_$__cuda_sm10x_tcgen05_guardrail_trap_unallocated_columns_being_dealloced,@function
        .size           $__internal_2_$__cuda_sm10x_tcgen05_guardrail_trap_unallocated_columns_being_dealloced,(.L_x_31 - $__internal_2_$__cuda_sm10x_tcgen05_guardrail_trap_unallocated_columns_being_dealloced)
$__internal_2_$__cuda_sm10x_tcgen05_guardrail_trap_unallocated_columns_being_dealloced:
[----:B------:R-:W-:Y:S05]  /*41f0*/  BPT.TRAP 0x1 ;  /* 0x000000040000795c */ /* 0x000fea0000300000 */
[----:B------:R-:W-:-:S04]  /*4200*/  IMAD.MOV.U32 R3, RZ, RZ, 0x0 ;  /* 0x00000000ff037424 */ /* 0x000fc800078e00ff */
[----:B------:R-:W-:Y:S05]  /*4210*/  RET.REL.NODEC R2 `(attn_fwd) ;  /* 0xffffffbc02787950 */ /* 0x000fea0003c3ffff */
.L_x_28:
[----:B------:R-:W-:-:S00]  /*4220*/  BRA `(.L_x_28) ;  /* 0xfffffffc00fc7947 */ /* 0x000fc0000383ffff */
[----:B------:R-:W-:-:S00]  /*4230*/  NOP ;  /* 0x0000000000007918 */ /* 0x000fc00000000000 */
        /* <DEDUP_REMOVED lines=12> */
.L_x_31:


//--------------------- .nv.global.init           --------------------------
	.section	.nv.global.init,"aw",@progbits
.nv.global.init:
	.type		_$_str,@object
	.size		_$_str,(.L_3 - _$_str)
_$_str:
        /*0000*/ 	.byte	0x5f, 0x5f, 0x43, 0x55, 0x44, 0x41, 0x5f, 0x46, 0x54, 0x5a, 0x00
.L_3:


//--------------------- .nv.shared.attn_fwd       --------------------------
	.section	.nv.shared.attn_fwd,"aw",@nobits
	.sectionflags	@""
	.align	16
	.zero		1024


//--------------------- .nv.shared.reserved.0     --------------------------
	.section	.nv.shared.reserved.0,"aw",@nobits
	.align	8
	.weak		__nv_reservedSMEM_offset_0_alias
	.size		__nv_reservedSMEM_offset_0_alias, 0, 64
	.other		__nv_reservedSMEM_offset_0_alias,@"STO_CUDA_RESERVED_SHARED STV_DEFAULT"
__nv_reservedSMEM_offset_0_alias:
	.zero		0
.nv.shared.reserved.0:
	.zero		64
	.weak		__nv_reservedSMEM_allocation_phase
	.type		__nv_reservedSMEM_allocation_phase,@object
	.size		__nv_reservedSMEM_allocation_phase,(.L_0 - __nv_reservedSMEM_allocation_phase)
__nv_reservedSMEM_allocation_phase:
	.zero		1
.L_0:
	.zero		7
	.weak		__nv_reservedSMEM_devtool_atexit_pc
	.type		__nv_reservedSMEM_devtool_atexit_pc,@object
	.size		__nv_reservedSMEM_devtool_atexit_pc,(__nv_reservedSMEM_allocation_mask - __nv_reservedSMEM_devtool_atexit_pc)
__nv_reservedSMEM_devtool_atexit_pc:
	.zero		8
	.weak		__nv_reservedSMEM_allocation_mask
	.type		__nv_reservedSMEM_allocation_mask,@object
	.size		__nv_reservedSMEM_allocation_mask,(.L_2 - __nv_reservedSMEM_allocation_mask)
__nv_reservedSMEM_allocation_mask:
	.zero		4
.L_2:


//--------------------- .nv.constant0.attn_fwd    --------------------------
	.section	.nv.constant0.attn_fwd,"a",@progbits
	.sectionflags	@""
	.align	4
.nv.constant0.attn_fwd:
	.zero		1032


//--------------------- SYMBOLS --------------------------

	.type		.nv.reservedSmem.offset0,@object
	.size		.nv.reservedSmem.offset0,0x4
	.type		.nv.reservedSmem.cap,@object
	.size		.nv.reservedSmem.cap,0x4
